	.target	sm_90a

	.elftype	@"ET_EXEC"


//--------------------- .note.nv.tkinfo           --------------------------
	.section	.note.nv.tkinfo,"",@"SHT_NOTE"
	.sectionflags	@"SHF_NOTE_NV_TKINFO"
	.tkinfo
        /*0018*/ 	.word	0x00000002
        /*0030*/ 	.string	""
        /*0030*/ 	.string	"ptxas"
        /*0030*/ 	.string	"Cuda compilation tools, release 13.0, V13.0.88"
        /*0030*/ 	.string	"Build cuda_13.0.r13.0/compiler.36424714_0"
        /*0030*/ 	.string	"-arch sm_90a -m 64 "



//--------------------- .note.nv.cuinfo           --------------------------
	.section	.note.nv.cuinfo,"",@"SHT_NOTE"
	.sectionflags	@"SHF_NOTE_NV_CUINFO"
        /*0018*/ 	.short	0x0002
        /*001a*/ 	.short	0x005a
        /*001c*/ 	.short	0x0082
	.zero		2


//--------------------- .nv.info                  --------------------------
	.section	.nv.info,"",@"SHT_CUDA_INFO"
	.align	4


	//----- nvinfo : EIATTR_REGCOUNT
	.align		4
        /*0000*/ 	.byte	0x04, 0x2f
        /*0002*/ 	.short	(.L_12 - .L_11)
	.align		4
.L_11:
        /*0004*/ 	.word	index@(_ZN7cutlass13device_kernelINS_4conv6kernel13ConvUniversalINS1_16ConvProblemShapeILNS1_8OperatorE2ELi3EEENS1_10collective14CollectiveConvINS1_46MainloopSm90TmaGmmaWarpSpecializedImplicitGemmILS5_2ELi9ELi3EN4cute5tupleIJNSA_1CILi1EEESD_SD_EEENS1_36KernelImplicitTmaWarpSpecializedSm90ELi1EEENSB_IJNSC_ILi256EEENSB_IJNSC_ILi128EEEEEENSB_IJNSC_ILi32EEEEEEEEENS_10bfloat16_tESN_NSA_8TiledMMAINSA_8MMA_AtomIJNSA_4SM904GMMA28MMA_64x128x16_F32BF16BF16_SSILNSR_5MajorE1ELST_1ELNSR_7ScaleInE1ELSU_1EEEEEENSA_6LayoutISE_NSB_IJNSC_ILi0EEESY_SY_EEEEENSB_IJNSA_10UnderscoreES11_S11_EEEEENS7_6detail26Sm90ImplicitGemmTileTraitsINSA_13SM90_TMA_LOADENSA_14ComposedLayoutINSA_7SwizzleILi3ELi4ELi3EEENSA_18smem_ptr_flag_bitsILi16EEENSX_INSB_IJNSB_IJNSC_ILi64EEENSC_ILi4EEEEEENSB_IJNSC_ILi8EEES1D_EEENSB_IJSD_NSC_ILi9EEEEEEEEENSB_IJNSB_IJSD_NSC_ILi2048EEEEEENSB_IJS1C_NSC_ILi512EEEEEENSB_IJSY_NSC_ILi8192EEEEEEEEEEEEEvEENS15_INSA_20SM90_TMA_LOAD_IM2COLENS17_IS19_S1B_NSX_INSB_IJNSB_IJS1C_NSC_ILi2EEEEEES1G_S1I_EEENSB_IJS1L_S1N_NSB_IJSY_NSC_ILi4096EEEEEEEEEEEEEvEEEENS_8epilogue10collective6detail29Sm90TmaWarpSpecializedAdapterINS26_15DefaultEpilogueISN_NSB_IJlNSB_IJSD_lllEEESY_EEES2B_NS25_6thread17LinearCombinationISN_Li1EffLNS2C_9ScaleType4KindE0ELNS_15FloatRoundStyleE2ESN_EENS_4gemm15EpilogueDefaultEEEEEvvEEEEvNT_6ParamsE)
        /*0008*/ 	.word	0x000000ff


	//----- nvinfo : EIATTR_FRAME_SIZE
	.align		4
.L_12:
        /*000c*/ 	.byte	0x04, 0x11
        /*000e*/ 	.short	(.L_14 - .L_13)
	.align		4
.L_13:
        /*0010*/ 	.word	index@(_ZN7cutlass13device_kernelINS_4conv6kernel13ConvUniversalINS1_16ConvProblemShapeILNS1_8OperatorE2ELi3EEENS1_10collective14CollectiveConvINS1_46MainloopSm90TmaGmmaWarpSpecializedImplicitGemmILS5_2ELi9ELi3EN4cute5tupleIJNSA_1CILi1EEESD_SD_EEENS1_36KernelImplicitTmaWarpSpecializedSm90ELi1EEENSB_IJNSC_ILi256EEENSB_IJNSC_ILi128EEEEEENSB_IJNSC_ILi32EEEEEEEEENS_10bfloat16_tESN_NSA_8TiledMMAINSA_8MMA_AtomIJNSA_4SM904GMMA28MMA_64x128x16_F32BF16BF16_SSILNSR_5MajorE1ELST_1ELNSR_7ScaleInE1ELSU_1EEEEEENSA_6LayoutISE_NSB_IJNSC_ILi0EEESY_SY_EEEEENSB_IJNSA_10UnderscoreES11_S11_EEEEENS7_6detail26Sm90ImplicitGemmTileTraitsINSA_13SM90_TMA_LOADENSA_14ComposedLayoutINSA_7SwizzleILi3ELi4ELi3EEENSA_18smem_ptr_flag_bitsILi16EEENSX_INSB_IJNSB_IJNSC_ILi64EEENSC_ILi4EEEEEENSB_IJNSC_ILi8EEES1D_EEENSB_IJSD_NSC_ILi9EEEEEEEEENSB_IJNSB_IJSD_NSC_ILi2048EEEEEENSB_IJS1C_NSC_ILi512EEEEEENSB_IJSY_NSC_ILi8192EEEEEEEEEEEEEvEENS15_INSA_20SM90_TMA_LOAD_IM2COLENS17_IS19_S1B_NSX_INSB_IJNSB_IJS1C_NSC_ILi2EEEEEES1G_S1I_EEENSB_IJS1L_S1N_NSB_IJSY_NSC_ILi4096EEEEEEEEEEEEEvEEEENS_8epilogue10collective6detail29Sm90TmaWarpSpecializedAdapterINS26_15DefaultEpilogueISN_NSB_IJlNSB_IJSD_lllEEESY_EEES2B_NS25_6thread17LinearCombinationISN_Li1EffLNS2C_9ScaleType4KindE0ELNS_15FloatRoundStyleE2ESN_EENS_4gemm15EpilogueDefaultEEEEEvvEEEEvNT_6ParamsE)
        /*0014*/ 	.word	0x00000270


	//----- nvinfo : EIATTR_MIN_STACK_SIZE
	.align		4
.L_14:
        /*0018*/ 	.byte	0x04, 0x12
        /*001a*/ 	.short	(.L_16 - .L_15)
	.align		4
.L_15:
        /*001c*/ 	.word	index@(_ZN7cutlass13device_kernelINS_4conv6kernel13ConvUniversalINS1_16ConvProblemShapeILNS1_8OperatorE2ELi3EEENS1_10collective14CollectiveConvINS1_46MainloopSm90TmaGmmaWarpSpecializedImplicitGemmILS5_2ELi9ELi3EN4cute5tupleIJNSA_1CILi1EEESD_SD_EEENS1_36KernelImplicitTmaWarpSpecializedSm90ELi1EEENSB_IJNSC_ILi256EEENSB_IJNSC_ILi128EEEEEENSB_IJNSC_ILi32EEEEEEEEENS_10bfloat16_tESN_NSA_8TiledMMAINSA_8MMA_AtomIJNSA_4SM904GMMA28MMA_64x128x16_F32BF16BF16_SSILNSR_5MajorE1ELST_1ELNSR_7ScaleInE1ELSU_1EEEEEENSA_6LayoutISE_NSB_IJNSC_ILi0EEESY_SY_EEEEENSB_IJNSA_10UnderscoreES11_S11_EEEEENS7_6detail26Sm90ImplicitGemmTileTraitsINSA_13SM90_TMA_LOADENSA_14ComposedLayoutINSA_7SwizzleILi3ELi4ELi3EEENSA_18smem_ptr_flag_bitsILi16EEENSX_INSB_IJNSB_IJNSC_ILi64EEENSC_ILi4EEEEEENSB_IJNSC_ILi8EEES1D_EEENSB_IJSD_NSC_ILi9EEEEEEEEENSB_IJNSB_IJSD_NSC_ILi2048EEEEEENSB_IJS1C_NSC_ILi512EEEEEENSB_IJSY_NSC_ILi8192EEEEEEEEEEEEEvEENS15_INSA_20SM90_TMA_LOAD_IM2COLENS17_IS19_S1B_NSX_INSB_IJNSB_IJS1C_NSC_ILi2EEEEEES1G_S1I_EEENSB_IJS1L_S1N_NSB_IJSY_NSC_ILi4096EEEEEEEEEEEEEvEEEENS_8epilogue10collective6detail29Sm90TmaWarpSpecializedAdapterINS26_15DefaultEpilogueISN_NSB_IJlNSB_IJSD_lllEEESY_EEES2B_NS25_6thread17LinearCombinationISN_Li1EffLNS2C_9ScaleType4KindE0ELNS_15FloatRoundStyleE2ESN_EENS_4gemm15EpilogueDefaultEEEEEvvEEEEvNT_6ParamsE)
        /*0020*/ 	.word	0x00000270
.L_16:


//--------------------- .nv.compat                --------------------------
	.section	.nv.compat,"",@"SHT_CUDA_COMPAT_INFO"
	.align	4
        /*0000*/ 	.byte	0x02, 0x09, 0x01, 0x00, 0x02, 0x02, 0x04, 0x00, 0x02, 0x05, 0x05, 0x00, 0x03, 0x07, 0x01, 0x01
        /*0010*/ 	.byte	0x02, 0x03, 0x01, 0x00, 0x02, 0x06, 0x01, 0x00, 0x04, 0x0b, 0x08, 0x00, 0x00, 0x00, 0x00, 0x00
        /*0020*/ 	.byte	0x00, 0x00, 0x00, 0x00


//--------------------- .nv.info._ZN7cutlass13device_kernelINS_4conv6kernel13ConvUniversalINS1_16ConvProblemShapeILNS1_8OperatorE2ELi3EEENS1_10collective14CollectiveConvINS1_46MainloopSm90TmaGmmaWarpSpecializedImplicitGemmILS5_2ELi9ELi3EN4cute5tupleIJNSA_1CILi1EEESD_SD_EEENS1_36KernelImplicitTmaWarpSpecializedSm90ELi1EEENSB_IJNSC_ILi256EEENSB_IJNSC_ILi128EEEEEENSB_IJNSC_ILi32EEEEEEEEENS_10bfloat16_tESN_NSA_8TiledMMAINSA_8MMA_AtomIJNSA_4SM904GMMA28MMA_64x128x16_F32BF16BF16_SSILNSR_5MajorE1ELST_1ELNSR_7ScaleInE1ELSU_1EEEEEENSA_6LayoutISE_NSB_IJNSC_ILi0EEESY_SY_EEEEENSB_IJNSA_10UnderscoreES11_S11_EEEEENS7_6detail26Sm90ImplicitGemmTileTraitsINSA_13SM90_TMA_LOADENSA_14ComposedLayoutINSA_7SwizzleILi3ELi4ELi3EEENSA_18smem_ptr_flag_bitsILi16EEENSX_INSB_IJNSB_IJNSC_ILi64EEENSC_ILi4EEEEEENSB_IJNSC_ILi8EEES1D_EEENSB_IJSD_NSC_ILi9EEEEEEEEENSB_IJNSB_IJSD_NSC_ILi2048EEEEEENSB_IJS1C_NSC_ILi512EEEEEENSB_IJSY_NSC_ILi8192EEEEEEEEEEEEEvEENS15_INSA_20SM90_TMA_LOAD_IM2COLENS17_IS19_S1B_NSX_INSB_IJNSB_IJS1C_NSC_ILi2EEEEEES1G_S1I_EEENSB_IJS1L_S1N_NSB_IJSY_NSC_ILi4096EEEEEEEEEEEEEvEEEENS_8epilogue10collective6detail29Sm90TmaWarpSpecializedAdapterINS26_15DefaultEpilogueISN_NSB_IJlNSB_IJSD_lllEEESY_EEES2B_NS25_6thread17LinearCombinationISN_Li1EffLNS2C_9ScaleType4KindE0ELNS_15FloatRoundStyleE2ESN_EENS_4gemm15EpilogueDefaultEEEEEvvEEEEvNT_6ParamsE --------------------------
	.section	.nv.info._ZN7cutlass13device_kernelINS_4conv6kernel13ConvUniversalINS1_16ConvProblemShapeILNS1_8OperatorE2ELi3EEENS1_10collective14CollectiveConvINS1_46MainloopSm90TmaGmmaWarpSpecializedImplicitGemmILS5_2ELi9ELi3EN4cute5tupleIJNSA_1CILi1EEESD_SD_EEENS1_36KernelImplicitTmaWarpSpecializedSm90ELi1EEENSB_IJNSC_ILi256EEENSB_IJNSC_ILi128EEEEEENSB_IJNSC_ILi32EEEEEEEEENS_10bfloat16_tESN_NSA_8TiledMMAINSA_8MMA_AtomIJNSA_4SM904GMMA28MMA_64x128x16_F32BF16BF16_SSILNSR_5MajorE1ELST_1ELNSR_7ScaleInE1ELSU_1EEEEEENSA_6LayoutISE_NSB_IJNSC_ILi0EEESY_SY_EEEEENSB_IJNSA_10UnderscoreES11_S11_EEEEENS7_6detail26Sm90ImplicitGemmTileTraitsINSA_13SM90_TMA_LOADENSA_14ComposedLayoutINSA_7SwizzleILi3ELi4ELi3EEENSA_18smem_ptr_flag_bitsILi16EEENSX_INSB_IJNSB_IJNSC_ILi64EEENSC_ILi4EEEEEENSB_IJNSC_ILi8EEES1D_EEENSB_IJSD_NSC_ILi9EEEEEEEEENSB_IJNSB_IJSD_NSC_ILi2048EEEEEENSB_IJS1C_NSC_ILi512EEEEEENSB_IJSY_NSC_ILi8192EEEEEEEEEEEEEvEENS15_INSA_20SM90_TMA_LOAD_IM2COLENS17_IS19_S1B_NSX_INSB_IJNSB_IJS1C_NSC_ILi2EEEEEES1G_S1I_EEENSB_IJS1L_S1N_NSB_IJSY_NSC_ILi4096EEEEEEEEEEEEEvEEEENS_8epilogue10collective6detail29Sm90TmaWarpSpecializedAdapterINS26_15DefaultEpilogueISN_NSB_IJlNSB_IJSD_lllEEESY_EEES2B_NS25_6thread17LinearCombinationISN_Li1EffLNS2C_9ScaleType4KindE0ELNS_15FloatRoundStyleE2ESN_EENS_4gemm15EpilogueDefaultEEEEEvvEEEEvNT_6ParamsE,"",@"SHT_CUDA_INFO"
	.sectionflags	@""
	.align	4


	//----- nvinfo : EIATTR_CUDA_API_VERSION
	.align		4
        /*0000*/ 	.byte	0x04, 0x37
        /*0002*/ 	.short	(.L_18 - .L_17)
.L_17:
        /*0004*/ 	.word	0x00000082


	//----- nvinfo : EIATTR_KPARAM_INFO
	.align		4
.L_18:
        /*0008*/ 	.byte	0x04, 0x17
        /*000a*/ 	.short	(.L_20 - .L_19)
.L_19:
        /*000c*/ 	.word	0x00000000
        /*0010*/ 	.short	0x0000
        /*0012*/ 	.short	0x0070
        /*0014*/ 	.byte	0x00, 0xf0, 0x01, 0x10


	//----- nvinfo : EIATTR_SPARSE_MMA_MASK
	.align		4
.L_20:
        /*0018*/ 	.byte	0x03, 0x50
        /*001a*/ 	.short	0x0000


	//----- nvinfo : EIATTR_MAXREG_COUNT
	.align		4
        /*001c*/ 	.byte	0x03, 0x1b
        /*001e*/ 	.short	0x00ff


	//----- nvinfo : EIATTR_NUM_BARRIERS
	.align		4
        /*0020*/ 	.byte	0x02, 0x4c
        /*0022*/ 	.byte	0x01
	.zero		1


	//----- nvinfo : EIATTR_ANNOTATIONS
	.align		4
        /*0024*/ 	.byte	0x04, 0x55
        /*0026*/ 	.short	(.L_22 - .L_21)


	//   ....[0]....
.L_21:
        /*0028*/ 	.word	0x00000001
        /*002c*/ 	.byte	0x70, 0x0e, 0x00, 0x00, 0x01, 0x00, 0x00, 0x00, 0xb0, 0x0e, 0x00, 0x00, 0x01, 0x00, 0x00, 0x00
        /* <DEDUP_REMOVED lines=208> */
        /*0d3c*/ 	.byte	0x70, 0x1f, 0x01, 0x00


	//----- nvinfo : EIATTR_MERCURY_ISA_VERSION
	.align		4
.L_22:
        /*0d40*/ 	.byte	0x03, 0x5f
        /*0d42*/ 	.short	0x0101


	//----- nvinfo : EIATTR_COOP_GROUP_MASK_REGIDS
	.align		4
        /*0d44*/ 	.byte	0x04, 0x29
        /*0d46*/ 	.short	(.L_24 - .L_23)


	//   ....[0]....
.L_23:
        /*0d48*/ 	.word	0xffffffff


	//   ....[1]....
        /*0d4c*/ 	.word	0xffffffff


	//   ....[2]....
        /*0d50*/ 	.word	0xffffffff


	//----- nvinfo : EIATTR_COOP_GROUP_INSTR_OFFSETS
	.align		4
.L_24:
        /*0d54*/ 	.byte	0x04, 0x28
        /*0d56*/ 	.short	(.L_26 - .L_25)


	//   ....[0]....
.L_25:
        /*0d58*/ 	.word	0x00000060


	//   ....[1]....
        /*0d5c*/ 	.word	0x00000090


	//   ....[2]....
        /*0d60*/ 	.word	0x00000190


	//----- nvinfo : EIATTR_MBARRIER_INSTR_OFFSETS
	.align		4
.L_26:
        /*0d64*/ 	.byte	0x04, 0x39
        /*0d66*/ 	.short	(.L_28 - .L_27)


	//   ....[0]....
.L_27:
        /*0d68*/ 	.word	0x00000300
        /*0d6c*/ 	.word	0x000000ff
        /*0d70*/ 	.word	0x00036000
        /*0d74*/ 	.short	0x0100
        /*0d76*/ 	.byte	0x07
	.zero		1


	//   ....[1]....
        /*0d78*/ 	.word	0x00000310
        /*0d7c*/ 	.word	0x000000ff
        /*0d80*/ 	.word	0x00036048
        /*0d84*/ 	.short	0x0100
        /*0d86*/ 	.byte	0x07
	.zero		1


	//   ....[2]....
        /*0d88*/ 	.word	0x00000320
        /*0d8c*/ 	.word	0x000000ff
        /*0d90*/ 	.word	0x00036008
        /*0d94*/ 	.short	0x0100
        /*0d96*/ 	.byte	0x07
	.zero		1


	//   ....[3]....
        /*0d98*/ 	.word	0x00000330
        /*0d9c*/ 	.word	0x000000ff
        /*0da0*/ 	.word	0x00036050
        /*0da4*/ 	.short	0x0100
        /*0da6*/ 	.byte	0x07
	.zero		1


	//   ....[4]....
        /*0da8*/ 	.word	0x00000340
        /*0dac*/ 	.word	0x000000ff
        /*0db0*/ 	.word	0x00036010
        /*0db4*/ 	.short	0x0100
        /*0db6*/ 	.byte	0x07
	.zero		1


	//   ....[5]....
        /*0db8*/ 	.word	0x00000350
        /*0dbc*/ 	.word	0x000000ff
        /*0dc0*/ 	.word	0x00036058
        /*0dc4*/ 	.short	0x0100
        /*0dc6*/ 	.byte	0x07
	.zero		1


	//   ....[6]....
        /*0dc8*/ 	.word	0x00000360
        /*0dcc*/ 	.word	0x000000ff
        /*0dd0*/ 	.word	0x00036018
        /*0dd4*/ 	.short	0x0100
        /*0dd6*/ 	.byte	0x07
	.zero		1


	//   ....[7]....
        /*0dd8*/ 	.word	0x00000370
        /*0ddc*/ 	.word	0x000000ff
        /*0de0*/ 	.word	0x00036060
        /*0de4*/ 	.short	0x0100
        /*0de6*/ 	.byte	0x07
	.zero		1


	//   ....[8]....
        /*0de8*/ 	.word	0x00000380
        /*0dec*/ 	.word	0x000000ff
        /*0df0*/ 	.word	0x00036020
        /*0df4*/ 	.short	0x0100
        /*0df6*/ 	.byte	0x07
	.zero		1


	//   ....[9]....
        /*0df8*/ 	.word	0x00000390
        /*0dfc*/ 	.word	0x000000ff
        /*0e00*/ 	.word	0x00036068
        /*0e04*/ 	.short	0x0100
        /*0e06*/ 	.byte	0x07
	.zero		1


	//   ....[10]....
        /*0e08*/ 	.word	0x000003a0
        /*0e0c*/ 	.word	0x000000ff
        /*0e10*/ 	.word	0x00036028
        /*0e14*/ 	.short	0x0100
        /*0e16*/ 	.byte	0x07
	.zero		1


	//   ....[11]....
        /*0e18*/ 	.word	0x000003b0
        /*0e1c*/ 	.word	0x000000ff
        /*0e20*/ 	.word	0x00036070
        /*0e24*/ 	.short	0x0100
        /*0e26*/ 	.byte	0x07
	.zero		1


	//   ....[12]....
        /*0e28*/ 	.word	0x000003c0
        /*0e2c*/ 	.word	0x000000ff
        /*0e30*/ 	.word	0x00036030
        /*0e34*/ 	.short	0x0100
        /*0e36*/ 	.byte	0x07
	.zero		1


	//   ....[13]....
        /*0e38*/ 	.word	0x000003d0
        /*0e3c*/ 	.word	0x000000ff
        /*0e40*/ 	.word	0x00036078
        /*0e44*/ 	.short	0x0100
        /*0e46*/ 	.byte	0x07
	.zero		1


	//   ....[14]....
        /*0e48*/ 	.word	0x000003e0
        /*0e4c*/ 	.word	0x000000ff
        /*0e50*/ 	.word	0x00036038
        /*0e54*/ 	.short	0x0100
        /*0e56*/ 	.byte	0x07
	.zero		1


	//   ....[15]....
        /*0e58*/ 	.word	0x000003f0
        /*0e5c*/ 	.word	0x000000ff
        /*0e60*/ 	.word	0x00036080
        /*0e64*/ 	.short	0x0100
        /*0e66*/ 	.byte	0x07
	.zero		1


	//   ....[16]....
        /*0e68*/ 	.word	0x00000400
        /*0e6c*/ 	.word	0x000000ff
        /*0e70*/ 	.word	0x00036040
        /*0e74*/ 	.short	0x0100
        /*0e76*/ 	.byte	0x07
	.zero		1


	//   ....[17]....
        /*0e78*/ 	.word	0x00000410
        /*0e7c*/ 	.word	0x000000ff
        /*0e80*/ 	.word	0x00036088
        /*0e84*/ 	.short	0x0100
        /*0e86*/ 	.byte	0x07
	.zero		1


	//   ....[18]....
        /*0e88*/ 	.word	0x00001950
        /*0e8c*/ 	.word	0x00000003
        /*0e90*/ 	.word	0x00036000
        /*0e94*/ 	.short	0x010a
        /*0e96*/ 	.byte	0x3f
	.zero		1


	//   ....[19]....
        /*0e98*/ 	.word	0x000029d0
        /*0e9c*/ 	.word	0x00000000
        /*0ea0*/ 	.word	0x00036000
        /*0ea4*/ 	.short	0x010a
        /*0ea6*/ 	.byte	0x3f
	.zero		1


	//   ....[20]....
        /*0ea8*/ 	.word	0x00003e50
        /*0eac*/ 	.word	0x000000ff
        /*0eb0*/ 	.word	0x00000000
        /*0eb4*/ 	.short	0x0101
        /*0eb6*/ 	.byte	0x06
	.zero		1


	//   ....[21]....
        /*0eb8*/ 	.word	0x00004050
        /*0ebc*/ 	.word	0x000000ff
        /*0ec0*/ 	.word	0x00000000
        /*0ec4*/ 	.short	0x0101
        /*0ec6*/ 	.byte	0x04
	.zero		1


	//   ....[22]....
        /*0ec8*/ 	.word	0x00017130
        /*0ecc*/ 	.word	0x00000005
        /*0ed0*/ 	.word	0x00036048
        /*0ed4*/ 	.short	0x010a
        /*0ed6*/ 	.byte	0x3f
	.zero		1


	//   ....[23]....
        /*0ed8*/ 	.word	0x00017ab0
        /*0edc*/ 	.word	0x00000003
        /*0ee0*/ 	.word	0x00000000
        /*0ee4*/ 	.short	0x010a
        /*0ee6*/ 	.byte	0x3f
	.zero		1


	//   ....[24]....
        /*0ee8*/ 	.word	0x00017b70
        /*0eec*/ 	.word	0x00000003
        /*0ef0*/ 	.word	0x00000000
        /*0ef4*/ 	.short	0x010a
        /*0ef6*/ 	.byte	0x3f
	.zero		1


	//   ....[25]....
        /*0ef8*/ 	.word	0x00017c30
        /*0efc*/ 	.word	0x00000003
        /*0f00*/ 	.word	0x00000000
        /*0f04*/ 	.short	0x010a
        /*0f06*/ 	.byte	0x3f
	.zero		1


	//   ....[26]....
        /*0f08*/ 	.word	0x00017cf0
        /*0f0c*/ 	.word	0x00000003
        /*0f10*/ 	.word	0x00000000
        /*0f14*/ 	.short	0x010a
        /*0f16*/ 	.byte	0x3f
	.zero		1


	//   ....[27]....
        /*0f18*/ 	.word	0x00017db0
        /*0f1c*/ 	.word	0x00000003
        /*0f20*/ 	.word	0x00000000
        /*0f24*/ 	.short	0x010a
        /*0f26*/ 	.byte	0x3f
	.zero		1


	//   ....[28]....
        /*0f28*/ 	.word	0x00017e70
        /*0f2c*/ 	.word	0x00000003
        /*0f30*/ 	.word	0x00000000
        /*0f34*/ 	.short	0x010a
        /*0f36*/ 	.byte	0x3f
	.zero		1


	//   ....[29]....
        /*0f38*/ 	.word	0x00017f30
        /*0f3c*/ 	.word	0x00000003
        /*0f40*/ 	.word	0x00000000
        /*0f44*/ 	.short	0x010a
        /*0f46*/ 	.byte	0x3f
	.zero		1


	//   ....[30]....
        /*0f48*/ 	.word	0x00017ff0
        /*0f4c*/ 	.word	0x00000003
        /*0f50*/ 	.word	0x00000000
        /*0f54*/ 	.short	0x010a
        /*0f56*/ 	.byte	0x3f
	.zero		1


	//   ....[31]....
        /*0f58*/ 	.word	0x000180b0
        /*0f5c*/ 	.word	0x00000003
        /*0f60*/ 	.word	0x00000000
        /*0f64*/ 	.short	0x010a
        /*0f66*/ 	.byte	0x3f
	.zero		1


	//----- nvinfo : EIATTR_NUM_MBARRIERS
	.align		4
.L_28:
        /*0f68*/ 	.byte	0x03, 0x38
        /*0f6a*/ 	.short	0x0012


	//----- nvinfo : EIATTR_EXIT_INSTR_OFFSETS
	.align		4
        /*0f6c*/ 	.byte	0x04, 0x1c
        /*0f6e*/ 	.short	(.L_30 - .L_29)


	//   ....[0]....
.L_29:
        /*0f70*/ 	.word	0x00000e60


	//   ....[1]....
        /*0f74*/ 	.word	0x00004380


	//   ....[2]....
        /*0f78*/ 	.word	0x000043d0


	//   ....[3]....
        /*0f7c*/ 	.word	0x00004440


	//   ....[4]....
        /*0f80*/ 	.word	0x00011540


	//   ....[5]....
        /*0f84*/ 	.word	0x00011580


	//   ....[6]....
        /*0f88*/ 	.word	0x00016e70


	//   ....[7]....
        /*0f8c*/ 	.word	0x00016ea0


	//   ....[8]....
        /*0f90*/ 	.word	0x00016ec0


	//   ....[9]....
        /*0f94*/ 	.word	0x000179b0


	//   ....[10]....
        /*0f98*/ 	.word	0x000180e0


	//----- nvinfo : EIATTR_MAX_THREADS
	.align		4
.L_30:
        /*0f9c*/ 	.byte	0x04, 0x05
        /*0f9e*/ 	.short	(.L_32 - .L_31)
.L_31:
        /*0fa0*/ 	.word	0x00000100
        /*0fa4*/ 	.word	0x00000001
        /*0fa8*/ 	.word	0x00000001


	//----- nvinfo : EIATTR_CRS_STACK_SIZE
	.align		4
.L_32:
        /*0fac*/ 	.byte	0x04, 0x1e
        /*0fae*/ 	.short	(.L_34 - .L_33)
.L_33:
        /*0fb0*/ 	.word	0x00000000


	//----- nvinfo : EIATTR_CBANK_PARAM_SIZE
	.align		4
.L_34:
        /*0fb4*/ 	.byte	0x03, 0x19
        /*0fb6*/ 	.short	0x0470


	//----- nvinfo : EIATTR_PARAM_CBANK
	.align		4
        /*0fb8*/ 	.byte	0x04, 0x0a
        /*0fba*/ 	.short	(.L_36 - .L_35)
	.align		4
.L_35:
        /*0fbc*/ 	.word	index@(.nv.constant0._ZN7cutlass13device_kernelINS_4conv6kernel13ConvUniversalINS1_16ConvProblemShapeILNS1_8OperatorE2ELi3EEENS1_10collective14CollectiveConvINS1_46MainloopSm90TmaGmmaWarpSpecializedImplicitGemmILS5_2ELi9ELi3EN4cute5tupleIJNSA_1CILi1EEESD_SD_EEENS1_36KernelImplicitTmaWarpSpecializedSm90ELi1EEENSB_IJNSC_ILi256EEENSB_IJNSC_ILi128EEEEEENSB_IJNSC_ILi32EEEEEEEEENS_10bfloat16_tESN_NSA_8TiledMMAINSA_8MMA_AtomIJNSA_4SM904GMMA28MMA_64x128x16_F32BF16BF16_SSILNSR_5MajorE1ELST_1ELNSR_7ScaleInE1ELSU_1EEEEEENSA_6LayoutISE_NSB_IJNSC_ILi0EEESY_SY_EEEEENSB_IJNSA_10UnderscoreES11_S11_EEEEENS7_6detail26Sm90ImplicitGemmTileTraitsINSA_13SM90_TMA_LOADENSA_14ComposedLayoutINSA_7SwizzleILi3ELi4ELi3EEENSA_18smem_ptr_flag_bitsILi16EEENSX_INSB_IJNSB_IJNSC_ILi64EEENSC_ILi4EEEEEENSB_IJNSC_ILi8EEES1D_EEENSB_IJSD_NSC_ILi9EEEEEEEEENSB_IJNSB_IJSD_NSC_ILi2048EEEEEENSB_IJS1C_NSC_ILi512EEEEEENSB_IJSY_NSC_ILi8192EEEEEEEEEEEEEvEENS15_INSA_20SM90_TMA_LOAD_IM2COLENS17_IS19_S1B_NSX_INSB_IJNSB_IJS1C_NSC_ILi2EEEEEES1G_S1I_EEENSB_IJS1L_S1N_NSB_IJSY_NSC_ILi4096EEEEEEEEEEEEEvEEEENS_8epilogue10collective6detail29Sm90TmaWarpSpecializedAdapterINS26_15DefaultEpilogueISN_NSB_IJlNSB_IJSD_lllEEESY_EEES2B_NS25_6thread17LinearCombinationISN_Li1EffLNS2C_9ScaleType4KindE0ELNS_15FloatRoundStyleE2ESN_EENS_4gemm15EpilogueDefaultEEEEEvvEEEEvNT_6ParamsE)
        /*0fc0*/ 	.short	0x0210
        /*0fc2*/ 	.short	0x0470


	//----- nvinfo : EIATTR_SW_WAR
	.align		4
.L_36:
        /*0fc4*/ 	.byte	0x04, 0x36
        /*0fc6*/ 	.short	(.L_38 - .L_37)
.L_37:
        /*0fc8*/ 	.word	0x00000008
.L_38:


//--------------------- .nv.callgraph             --------------------------
	.section	.nv.callgraph,"",@"SHT_CUDA_CALLGRAPH"
	.align	4
	.sectionentsize	8
	.align		4
        /*0000*/ 	.word	0x00000000
	.align		4
        /*0004*/ 	.word	0xffffffff
	.align		4
        /*0008*/ 	.word	0x00000000
	.align		4
        /*000c*/ 	.word	0xfffffffe
	.align		4
        /*0010*/ 	.word	0x00000000
	.align		4
        /*0014*/ 	.word	0xfffffffd
	.align		4
        /*0018*/ 	.word	0x00000000
	.align		4
        /*001c*/ 	.word	0xfffffffc


//--------------------- .nv.constant4             --------------------------
	.section	.nv.constant4,"a",@progbits
	.align	8
	.align		8
.nv.constant4:
        /*0000*/ 	.dword	_ZN39_INTERNAL_35447c87_4_k_cu_2b1a0384_27864cuda3std3__45__cpo5beginE
	.align		8
        /*0008*/ 	.dword	_ZN39_INTERNAL_35447c87_4_k_cu_2b1a0384_27864cuda3std3__45__cpo3endE
	.align		8
        /*0010*/ 	.dword	_ZN39_INTERNAL_35447c87_4_k_cu_2b1a0384_27864cuda3std3__45__cpo6cbeginE
	.align		8
        /*0018*/ 	.dword	_ZN39_INTERNAL_35447c87_4_k_cu_2b1a0384_27864cuda3std3__45__cpo4cendE
	.align		8
        /*0020*/ 	.dword	_ZN39_INTERNAL_35447c87_4_k_cu_2b1a0384_27864cuda3std3__441_GLOBAL__N__35447c87_4_k_cu_2b1a0384_27866ignoreE
	.align		8
        /*0028*/ 	.dword	_ZN39_INTERNAL_35447c87_4_k_cu_2b1a0384_27864cuda3std3__419piecewise_constructE
	.align		8
        /*0030*/ 	.dword	_ZN39_INTERNAL_35447c87_4_k_cu_2b1a0384_27864cuda3std3__48in_placeE
	.align		8
        /*0038*/ 	.dword	_ZN39_INTERNAL_35447c87_4_k_cu_2b1a0384_27864cuda3std6ranges3__45__cpo4swapE
	.align		8
        /*0040*/ 	.dword	_ZN39_INTERNAL_35447c87_4_k_cu_2b1a0384_27864cuda3std6ranges3__45__cpo9iter_moveE
	.align		8
        /*0048*/ 	.dword	_ZN39_INTERNAL_35447c87_4_k_cu_2b1a0384_27864cute7productE
	.align		8
        /*0050*/ 	.dword	_ZN39_INTERNAL_35447c87_4_k_cu_2b1a0384_27864cute1_E


//--------------------- .text._ZN7cutlass13device_kernelINS_4conv6kernel13ConvUniversalINS1_16ConvProblemShapeILNS1_8OperatorE2ELi3EEENS1_10collective14CollectiveConvINS1_46MainloopSm90TmaGmmaWarpSpecializedImplicitGemmILS5_2ELi9ELi3EN4cute5tupleIJNSA_1CILi1EEESD_SD_EEENS1_36KernelImplicitTmaWarpSpecializedSm90ELi1EEENSB_IJNSC_ILi256EEENSB_IJNSC_ILi128EEEEEENSB_IJNSC_ILi32EEEEEEEEENS_10bfloat16_tESN_NSA_8TiledMMAINSA_8MMA_AtomIJNSA_4SM904GMMA28MMA_64x128x16_F32BF16BF16_SSILNSR_5MajorE1ELST_1ELNSR_7ScaleInE1ELSU_1EEEEEENSA_6LayoutISE_NSB_IJNSC_ILi0EEESY_SY_EEEEENSB_IJNSA_10UnderscoreES11_S11_EEEEENS7_6detail26Sm90ImplicitGemmTileTraitsINSA_13SM90_TMA_LOADENSA_14ComposedLayoutINSA_7SwizzleILi3ELi4ELi3EEENSA_18smem_ptr_flag_bitsILi16EEENSX_INSB_IJNSB_IJNSC_ILi64EEENSC_ILi4EEEEEENSB_IJNSC_ILi8EEES1D_EEENSB_IJSD_NSC_ILi9EEEEEEEEENSB_IJNSB_IJSD_NSC_ILi2048EEEEEENSB_IJS1C_NSC_ILi512EEEEEENSB_IJSY_NSC_ILi8192EEEEEEEEEEEEEvEENS15_INSA_20SM90_TMA_LOAD_IM2COLENS17_IS19_S1B_NSX_INSB_IJNSB_IJS1C_NSC_ILi2EEEEEES1G_S1I_EEENSB_IJS1L_S1N_NSB_IJSY_NSC_ILi4096EEEEEEEEEEEEEvEEEENS_8epilogue10collective6detail29Sm90TmaWarpSpecializedAdapterINS26_15DefaultEpilogueISN_NSB_IJlNSB_IJSD_lllEEESY_EEES2B_NS25_6thread17LinearCombinationISN_Li1EffLNS2C_9ScaleType4KindE0ELNS_15FloatRoundStyleE2ESN_EENS_4gemm15EpilogueDefaultEEEEEvvEEEEvNT_6ParamsE --------------------------
	.section	.text._ZN7cutlass13device_kernelINS_4conv6kernel13ConvUniversalINS1_16ConvProblemShapeILNS1_8OperatorE2ELi3EEENS1_10collective14CollectiveConvINS1_46MainloopSm90TmaGmmaWarpSpecializedImplicitGemmILS5_2ELi9ELi3EN4cute5tupleIJNSA_1CILi1EEESD_SD_EEENS1_36KernelImplicitTmaWarpSpecializedSm90ELi1EEENSB_IJNSC_ILi256EEENSB_IJNSC_ILi128EEEEEENSB_IJNSC_ILi32EEEEEEEEENS_10bfloat16_tESN_NSA_8TiledMMAINSA_8MMA_AtomIJNSA_4SM904GMMA28MMA_64x128x16_F32BF16BF16_SSILNSR_5MajorE1ELST_1ELNSR_7ScaleInE1ELSU_1EEEEEENSA_6LayoutISE_NSB_IJNSC_ILi0EEESY_SY_EEEEENSB_IJNSA_10UnderscoreES11_S11_EEEEENS7_6detail26Sm90ImplicitGemmTileTraitsINSA_13SM90_TMA_LOADENSA_14ComposedLayoutINSA_7SwizzleILi3ELi4ELi3EEENSA_18smem_ptr_flag_bitsILi16EEENSX_INSB_IJNSB_IJNSC_ILi64EEENSC_ILi4EEEEEENSB_IJNSC_ILi8EEES1D_EEENSB_IJSD_NSC_ILi9EEEEEEEEENSB_IJNSB_IJSD_NSC_ILi2048EEEEEENSB_IJS1C_NSC_ILi512EEEEEENSB_IJSY_NSC_ILi8192EEEEEEEEEEEEEvEENS15_INSA_20SM90_TMA_LOAD_IM2COLENS17_IS19_S1B_NSX_INSB_IJNSB_IJS1C_NSC_ILi2EEEEEES1G_S1I_EEENSB_IJS1L_S1N_NSB_IJSY_NSC_ILi4096EEEEEEEEEEEEEvEEEENS_8epilogue10collective6detail29Sm90TmaWarpSpecializedAdapterINS26_15DefaultEpilogueISN_NSB_IJlNSB_IJSD_lllEEESY_EEES2B_NS25_6thread17LinearCombinationISN_Li1EffLNS2C_9ScaleType4KindE0ELNS_15FloatRoundStyleE2ESN_EENS_4gemm15EpilogueDefaultEEEEEvvEEEEvNT_6ParamsE,"ax",@progbits
	.align	128
.text._ZN7cutlass13device_kernelINS_4conv6kernel13ConvUniversalINS1_16ConvProblemShapeILNS1_8OperatorE2ELi3EEENS1_10collective14CollectiveConvINS1_46MainloopSm90TmaGmmaWarpSpecializedImplicitGemmILS5_2ELi9ELi3EN4cute5tupleIJNSA_1CILi1EEESD_SD_EEENS1_36KernelImplicitTmaWarpSpecializedSm90ELi1EEENSB_IJNSC_ILi256EEENSB_IJNSC_ILi128EEEEEENSB_IJNSC_ILi32EEEEEEEEENS_10bfloat16_tESN_NSA_8TiledMMAINSA_8MMA_AtomIJNSA_4SM904GMMA28MMA_64x128x16_F32BF16BF16_SSILNSR_5MajorE1ELST_1ELNSR_7ScaleInE1ELSU_1EEEEEENSA_6LayoutISE_NSB_IJNSC_ILi0EEESY_SY_EEEEENSB_IJNSA_10UnderscoreES11_S11_EEEEENS7_6detail26Sm90ImplicitGemmTileTraitsINSA_13SM90_TMA_LOADENSA_14ComposedLayoutINSA_7SwizzleILi3ELi4ELi3EEENSA_18smem_ptr_flag_bitsILi16EEENSX_INSB_IJNSB_IJNSC_ILi64EEENSC_ILi4EEEEEENSB_IJNSC_ILi8EEES1D_EEENSB_IJSD_NSC_ILi9EEEEEEEEENSB_IJNSB_IJSD_NSC_ILi2048EEEEEENSB_IJS1C_NSC_ILi512EEEEEENSB_IJSY_NSC_ILi8192EEEEEEEEEEEEEvEENS15_INSA_20SM90_TMA_LOAD_IM2COLENS17_IS19_S1B_NSX_INSB_IJNSB_IJS1C_NSC_ILi2EEEEEES1G_S1I_EEENSB_IJS1L_S1N_NSB_IJSY_NSC_ILi4096EEEEEEEEEEEEEvEEEENS_8epilogue10collective6detail29Sm90TmaWarpSpecializedAdapterINS26_15DefaultEpilogueISN_NSB_IJlNSB_IJSD_lllEEESY_EEES2B_NS25_6thread17LinearCombinationISN_Li1EffLNS2C_9ScaleType4KindE0ELNS_15FloatRoundStyleE2ESN_EENS_4gemm15EpilogueDefaultEEEEEvvEEEEvNT_6ParamsE:
        .type           _ZN7cutlass13device_kernelINS_4conv6kernel13ConvUniversalINS1_16ConvProblemShapeILNS1_8OperatorE2ELi3EEENS1_10collective14CollectiveConvINS1_46MainloopSm90TmaGmmaWarpSpecializedImplicitGemmILS5_2ELi9ELi3EN4cute5tupleIJNSA_1CILi1EEESD_SD_EEENS1_36KernelImplicitTmaWarpSpecializedSm90ELi1EEENSB_IJNSC_ILi256EEENSB_IJNSC_ILi128EEEEEENSB_IJNSC_ILi32EEEEEEEEENS_10bfloat16_tESN_NSA_8TiledMMAINSA_8MMA_AtomIJNSA_4SM904GMMA28MMA_64x128x16_F32BF16BF16_SSILNSR_5MajorE1ELST_1ELNSR_7ScaleInE1ELSU_1EEEEEENSA_6LayoutISE_NSB_IJNSC_ILi0EEESY_SY_EEEEENSB_IJNSA_10UnderscoreES11_S11_EEEEENS7_6detail26Sm90ImplicitGemmTileTraitsINSA_13SM90_TMA_LOADENSA_14ComposedLayoutINSA_7SwizzleILi3ELi4ELi3EEENSA_18smem_ptr_flag_bitsILi16EEENSX_INSB_IJNSB_IJNSC_ILi64EEENSC_ILi4EEEEEENSB_IJNSC_ILi8EEES1D_EEENSB_IJSD_NSC_ILi9EEEEEEEEENSB_IJNSB_IJSD_NSC_ILi2048EEEEEENSB_IJS1C_NSC_ILi512EEEEEENSB_IJSY_NSC_ILi8192EEEEEEEEEEEEEvEENS15_INSA_20SM90_TMA_LOAD_IM2COLENS17_IS19_S1B_NSX_INSB_IJNSB_IJS1C_NSC_ILi2EEEEEES1G_S1I_EEENSB_IJS1L_S1N_NSB_IJSY_NSC_ILi4096EEEEEEEEEEEEEvEEEENS_8epilogue10collective6detail29Sm90TmaWarpSpecializedAdapterINS26_15DefaultEpilogueISN_NSB_IJlNSB_IJSD_lllEEESY_EEES2B_NS25_6thread17LinearCombinationISN_Li1EffLNS2C_9ScaleType4KindE0ELNS_15FloatRoundStyleE2ESN_EENS_4gemm15EpilogueDefaultEEEEEvvEEEEvNT_6ParamsE,@function
        .size           _ZN7cutlass13device_kernelINS_4conv6kernel13ConvUniversalINS1_16ConvProblemShapeILNS1_8OperatorE2ELi3EEENS1_10collective14CollectiveConvINS1_46MainloopSm90TmaGmmaWarpSpecializedImplicitGemmILS5_2ELi9ELi3EN4cute5tupleIJNSA_1CILi1EEESD_SD_EEENS1_36KernelImplicitTmaWarpSpecializedSm90ELi1EEENSB_IJNSC_ILi256EEENSB_IJNSC_ILi128EEEEEENSB_IJNSC_ILi32EEEEEEEEENS_10bfloat16_tESN_NSA_8TiledMMAINSA_8MMA_AtomIJNSA_4SM904GMMA28MMA_64x128x16_F32BF16BF16_SSILNSR_5MajorE1ELST_1ELNSR_7ScaleInE1ELSU_1EEEEEENSA_6LayoutISE_NSB_IJNSC_ILi0EEESY_SY_EEEEENSB_IJNSA_10UnderscoreES11_S11_EEEEENS7_6detail26Sm90ImplicitGemmTileTraitsINSA_13SM90_TMA_LOADENSA_14ComposedLayoutINSA_7SwizzleILi3ELi4ELi3EEENSA_18smem_ptr_flag_bitsILi16EEENSX_INSB_IJNSB_IJNSC_ILi64EEENSC_ILi4EEEEEENSB_IJNSC_ILi8EEES1D_EEENSB_IJSD_NSC_ILi9EEEEEEEEENSB_IJNSB_IJSD_NSC_ILi2048EEEEEENSB_IJS1C_NSC_ILi512EEEEEENSB_IJSY_NSC_ILi8192EEEEEEEEEEEEEvEENS15_INSA_20SM90_TMA_LOAD_IM2COLENS17_IS19_S1B_NSX_INSB_IJNSB_IJS1C_NSC_ILi2EEEEEES1G_S1I_EEENSB_IJS1L_S1N_NSB_IJSY_NSC_ILi4096EEEEEEEEEEEEEvEEEENS_8epilogue10collective6detail29Sm90TmaWarpSpecializedAdapterINS26_15DefaultEpilogueISN_NSB_IJlNSB_IJSD_lllEEESY_EEES2B_NS25_6thread17LinearCombinationISN_Li1EffLNS2C_9ScaleType4KindE0ELNS_15FloatRoundStyleE2ESN_EENS_4gemm15EpilogueDefaultEEEEEvvEEEEvNT_6ParamsE,(.L_x_541 - _ZN7cutlass13device_kernelINS_4conv6kernel13ConvUniversalINS1_16ConvProblemShapeILNS1_8OperatorE2ELi3EEENS1_10collective14CollectiveConvINS1_46MainloopSm90TmaGmmaWarpSpecializedImplicitGemmILS5_2ELi9ELi3EN4cute5tupleIJNSA_1CILi1EEESD_SD_EEENS1_36KernelImplicitTmaWarpSpecializedSm90ELi1EEENSB_IJNSC_ILi256EEENSB_IJNSC_ILi128EEEEEENSB_IJNSC_ILi32EEEEEEEEENS_10bfloat16_tESN_NSA_8TiledMMAINSA_8MMA_AtomIJNSA_4SM904GMMA28MMA_64x128x16_F32BF16BF16_SSILNSR_5MajorE1ELST_1ELNSR_7ScaleInE1ELSU_1EEEEEENSA_6LayoutISE_NSB_IJNSC_ILi0EEESY_SY_EEEEENSB_IJNSA_10UnderscoreES11_S11_EEEEENS7_6detail26Sm90ImplicitGemmTileTraitsINSA_13SM90_TMA_LOADENSA_14ComposedLayoutINSA_7SwizzleILi3ELi4ELi3EEENSA_18smem_ptr_flag_bitsILi16EEENSX_INSB_IJNSB_IJNSC_ILi64EEENSC_ILi4EEEEEENSB_IJNSC_ILi8EEES1D_EEENSB_IJSD_NSC_ILi9EEEEEEEEENSB_IJNSB_IJSD_NSC_ILi2048EEEEEENSB_IJS1C_NSC_ILi512EEEEEENSB_IJSY_NSC_ILi8192EEEEEEEEEEEEEvEENS15_INSA_20SM90_TMA_LOAD_IM2COLENS17_IS19_S1B_NSX_INSB_IJNSB_IJS1C_NSC_ILi2EEEEEES1G_S1I_EEENSB_IJS1L_S1N_NSB_IJSY_NSC_ILi4096EEEEEEEEEEEEEvEEEENS_8epilogue10collective6detail29Sm90TmaWarpSpecializedAdapterINS26_15DefaultEpilogueISN_NSB_IJlNSB_IJSD_lllEEESY_EEES2B_NS25_6thread17LinearCombinationISN_Li1EffLNS2C_9ScaleType4KindE0ELNS_15FloatRoundStyleE2ESN_EENS_4gemm15EpilogueDefaultEEEEEvvEEEEvNT_6ParamsE)
        .other          _ZN7cutlass13device_kernelINS_4conv6kernel13ConvUniversalINS1_16ConvProblemShapeILNS1_8OperatorE2ELi3EEENS1_10collective14CollectiveConvINS1_46MainloopSm90TmaGmmaWarpSpecializedImplicitGemmILS5_2ELi9ELi3EN4cute5tupleIJNSA_1CILi1EEESD_SD_EEENS1_36KernelImplicitTmaWarpSpecializedSm90ELi1EEENSB_IJNSC_ILi256EEENSB_IJNSC_ILi128EEEEEENSB_IJNSC_ILi32EEEEEEEEENS_10bfloat16_tESN_NSA_8TiledMMAINSA_8MMA_AtomIJNSA_4SM904GMMA28MMA_64x128x16_F32BF16BF16_SSILNSR_5MajorE1ELST_1ELNSR_7ScaleInE1ELSU_1EEEEEENSA_6LayoutISE_NSB_IJNSC_ILi0EEESY_SY_EEEEENSB_IJNSA_10UnderscoreES11_S11_EEEEENS7_6detail26Sm90ImplicitGemmTileTraitsINSA_13SM90_TMA_LOADENSA_14ComposedLayoutINSA_7SwizzleILi3ELi4ELi3EEENSA_18smem_ptr_flag_bitsILi16EEENSX_INSB_IJNSB_IJNSC_ILi64EEENSC_ILi4EEEEEENSB_IJNSC_ILi8EEES1D_EEENSB_IJSD_NSC_ILi9EEEEEEEEENSB_IJNSB_IJSD_NSC_ILi2048EEEEEENSB_IJS1C_NSC_ILi512EEEEEENSB_IJSY_NSC_ILi8192EEEEEEEEEEEEEvEENS15_INSA_20SM90_TMA_LOAD_IM2COLENS17_IS19_S1B_NSX_INSB_IJNSB_IJS1C_NSC_ILi2EEEEEES1G_S1I_EEENSB_IJS1L_S1N_NSB_IJSY_NSC_ILi4096EEEEEEEEEEEEEvEEEENS_8epilogue10collective6detail29Sm90TmaWarpSpecializedAdapterINS26_15DefaultEpilogueISN_NSB_IJlNSB_IJSD_lllEEESY_EEES2B_NS25_6thread17LinearCombinationISN_Li1EffLNS2C_9ScaleType4KindE0ELNS_15FloatRoundStyleE2ESN_EENS_4gemm15EpilogueDefaultEEEEEvvEEEEvNT_6ParamsE,@"STO_CUDA_ENTRY STV_DEFAULT"
_ZN7cutlass13device_kernelINS_4conv6kernel13ConvUniversalINS1_16ConvProblemShapeILNS1_8OperatorE2ELi3EEENS1_10collective14CollectiveConvINS1_46MainloopSm90TmaGmmaWarpSpecializedImplicitGemmILS5_2ELi9ELi3EN4cute5tupleIJNSA_1CILi1EEESD_SD_EEENS1_36KernelImplicitTmaWarpSpecializedSm90ELi1EEENSB_IJNSC_ILi256EEENSB_IJNSC_ILi128EEEEEENSB_IJNSC_ILi32EEEEEEEEENS_10bfloat16_tESN_NSA_8TiledMMAINSA_8MMA_AtomIJNSA_4SM904GMMA28MMA_64x128x16_F32BF16BF16_SSILNSR_5MajorE1ELST_1ELNSR_7ScaleInE1ELSU_1EEEEEENSA_6LayoutISE_NSB_IJNSC_ILi0EEESY_SY_EEEEENSB_IJNSA_10UnderscoreES11_S11_EEEEENS7_6detail26Sm90ImplicitGemmTileTraitsINSA_13SM90_TMA_LOADENSA_14ComposedLayoutINSA_7SwizzleILi3ELi4ELi3EEENSA_18smem_ptr_flag_bitsILi16EEENSX_INSB_IJNSB_IJNSC_ILi64EEENSC_ILi4EEEEEENSB_IJNSC_ILi8EEES1D_EEENSB_IJSD_NSC_ILi9EEEEEEEEENSB_IJNSB_IJSD_NSC_ILi2048EEEEEENSB_IJS1C_NSC_ILi512EEEEEENSB_IJSY_NSC_ILi8192EEEEEEEEEEEEEvEENS15_INSA_20SM90_TMA_LOAD_IM2COLENS17_IS19_S1B_NSX_INSB_IJNSB_IJS1C_NSC_ILi2EEEEEES1G_S1I_EEENSB_IJS1L_S1N_NSB_IJSY_NSC_ILi4096EEEEEEEEEEEEEvEEEENS_8epilogue10collective6detail29Sm90TmaWarpSpecializedAdapterINS26_15DefaultEpilogueISN_NSB_IJlNSB_IJSD_lllEEESY_EEES2B_NS25_6thread17LinearCombinationISN_Li1EffLNS2C_9ScaleType4KindE0ELNS_15FloatRoundStyleE2ESN_EENS_4gemm15EpilogueDefaultEEEEEvvEEEEvNT_6ParamsE:
[----:B------:R-:W0:Y:S01]  /*0000*/  LDC R1, c[0x0][0x28] ;  /* 0x00000a00ff017b82 */ /* 0x000e220000000800 */
[----:B------:R-:W1:Y:S01]  /*0010*/  S2R R7, SR_TID.X ;  /* 0x0000000000077919 */ /* 0x000e620000002100 */
[----:B------:R-:W-:Y:S01]  /*0020*/  ELECT P0, URZ, PT ;  /* 0x00000000003f782f */ /* 0x000fe20003800000 */
[----:B------:R-:W-:Y:S01]  /*0030*/  BSSY B0, `(.L_x_0) ;  /* 0x0000015000007945 */ /* 0x000fe20003800000 */
[----:B0-----:R-:W-:Y:S01]  /*0040*/  VIADD R1, R1, 0xfffffd90 ;  /* 0xfffffd9001017836 */ /* 0x001fe20000000000 */
[----:B-1----:R-:W-:-:S05]  /*0050*/  SHF.R.U32.HI R0, RZ, 0x5, R7 ;  /* 0x00000005ff007819 */ /* 0x002fca0000011607 */
[----:B------:R-:W0:Y:S02]  /*0060*/  SHFL.IDX PT, R2, R0, RZ, 0x1f ;  /* 0x00001fff00027589 */ /* 0x000e2400000e0000 */
[----:B0-----:R-:W-:Y:S02]  /*0070*/  R2UR UR6, R2 ;  /* 0x00000000020672ca */ /* 0x001fe400000e0000 */
[----:B------:R-:W-:-:S06]  /*0080*/  SHF.R.U32.HI R2, RZ, 0x7, R7 ;  /* 0x00000007ff027819 */ /* 0x000fcc0000011607 */
[----:B------:R-:W0:Y:S05]  /*0090*/  SHFL.IDX PT, R2, R2, RZ, 0x1f ;  /* 0x00001fff02027589 */ /* 0x000e2a00000e0000 */
[----:B------:R-:W-:Y:S02]  /*00a0*/  USHF.R.S32.HI UR4, URZ, 0x1f, UR6 ;  /* 0x0000001f3f047899 */ /* 0x000fe40008011406 */
[----:B------:R-:W-:Y:S02]  /*00b0*/  ISETP.NE.OR P0, PT, RZ, UR6, !P0 ;  /* 0x00000006ff007c0c */ /* 0x000fe4000c705670 */
[----:B------:R-:W-:-:S04]  /*00c0*/  ULEA.HI UR4, UR4, UR6, URZ, 0x2 ;  /* 0x0000000604047291 */ /* 0x000fc8000f8f103f */
[----:B------:R-:W-:-:S04]  /*00d0*/  ULOP3.LUT UR4, UR4, 0xfffffffc, URZ, 0xc0, !UPT ;  /* 0xfffffffc04047892 */ /* 0x000fc8000f8ec03f */
[----:B------:R-:W-:-:S03]  /*00e0*/  UIADD3 UR6, UR6, -UR4, URZ ;  /* 0x8000000406067290 */ /* 0x000fc6000fffe03f */
[----:B------:R-:W-:Y:S09]  /*00f0*/  @P0 BRA `(.L_x_1) ;  /* 0x0000000000200947 */ /* 0x000ff20003800000 */
[----:B------:R-:W-:Y:S02]  /*0100*/  ULDC.64 UR4, c[0x0][0x198] ;  /* 0x0000660000047ab9 */ /* 0x000fe40000000a00 */
[----:B------:R-:W-:Y:S02]  /*0110*/  UIADD3 UR8, UP0, UR4, 0xf0, URZ ;  /* 0x000000f004087890 */ /* 0x000fe4000ff1e03f */
[----:B------:R-:W-:Y:S02]  /*0120*/  UIADD3 UR4, UP1, UR4, 0x1f0, URZ ;  /* 0x000001f004047890 */ /* 0x000fe4000ff3e03f */
[----:B------:R-:W-:Y:S02]  /*0130*/  UIADD3.X UR9, URZ, UR5, URZ, UP0, !UPT ;  /* 0x000000053f097290 */ /* 0x000fe400087fe43f */
[----:B------:R-:W-:-:S07]  /*0140*/  UIADD3.X UR5, URZ, UR5, URZ, UP1, !UPT ;  /* 0x000000053f057290 */ /* 0x000fce0008ffe43f */
[----:B------:R1:W-:Y:S02]  /*0150*/  UTMACCTL.PF [UR8] ;  /* 0x00000000080079b9 */ /* 0x0003e40008040000 */
[----:B------:R1:W-:Y:S02]  /*0160*/  UTMACCTL.PF [UR4] ;  /* 0x00000000040079b9 */ /* 0x0003e40008040000 */
[----:B-1----:R-:W-:Y:S01]  /*0170*/  NOP ;  /* 0x0000000000007918 */ /* 0x002fe20000000000 */
.L_x_1:
[----:B------:R-:W-:Y:S05]  /*0180*/  BSYNC B0 ;  /* 0x0000000000007941 */ /* 0x000fea0003800000 */
.L_x_0:
[----:B------:R-:W1:Y:S01]  /*0190*/  SHFL.IDX PT, R0, R0, RZ, 0x1f ;  /* 0x00001fff00007589 */ /* 0x000e6200000e0000 */
[----:B0-----:R-:W-:-:S13]  /*01a0*/  R2UR UR10, R2 ;  /* 0x00000000020a72ca */ /* 0x001fda00000e0000 */
[----:B------:R-:W-:Y:S02]  /*01b0*/  ULOP3.LUT UP0, URZ, UR10, UR6, URZ, 0xfc, !UPT ;  /* 0x000000060a3f7292 */ /* 0x000fe4000f80fc3f */
[----:B------:R-:W-:Y:S02]  /*01c0*/  UISETP.NE.AND UP1, UPT, UR10, 0x1, UPT ;  /* 0x000000010a00788c */ /* 0x000fe4000bf25270 */
[----:B------:R-:W-:-:S04]  /*01d0*/  USEL UR15, URZ, 0x1, UP0 ;  /* 0x000000013f0f7887 */ /* 0x000fc80008000000 */
[----:B------:R-:W-:Y:S01]  /*01e0*/  USEL UR15, UR15, 0x2, UP1 ;  /* 0x000000020f0f7887 */ /* 0x000fe20008800000 */
[----:B-1----:R-:W-:-:S13]  /*01f0*/  ISETP.NE.AND P0, PT, R0, RZ, PT ;  /* 0x000000ff0000720c */ /* 0x002fda0003f05270 */
[----:B------:R-:W-:Y:S05]  /*0200*/  @P0 BRA `(.L_x_2) ;  /* 0x00000000008c0947 */ /* 0x000fea0003800000 */
[----:B------:R-:W-:Y:S01]  /*0210*/  ELECT P0, URZ, PT ;  /* 0x00000000003f782f */ /* 0x000fe20003800000 */
[----:B------:R-:W-:-:S12]  /*0220*/  BSSY B0, `(.L_x_2) ;  /* 0x0000021000007945 */ /* 0x000fd80003800000 */
[----:B------:R-:W-:Y:S05]  /*0230*/  @!P0 BRA `(.L_x_3) ;  /* 0x00000000007c8947 */ /* 0x000fea0003800000 */
[----:B------:R-:W0:Y:S01]  /*0240*/  S2UR UR7, SR_CgaCtaId ;  /* 0x00000000000779c3 */ /* 0x000e220000008800 */
[----:B------:R-:W-:Y:S01]  /*0250*/  UMOV UR4, 0x400 ;  /* 0x0000040000047882 */ /* 0x000fe20000000000 */
[----:B------:R-:W-:Y:S01]  /*0260*/  UMOV UR5, 0x1 ;  /* 0x0000000100057882 */ /* 0x000fe20000000000 */
[----:B------:R-:W-:Y:S02]  /*0270*/  UMOV UR8, 0x80 ;  /* 0x0000008000087882 */ /* 0x000fe40000000000 */
[----:B------:R-:W-:-:S04]  /*0280*/  UIADD3 UR8, -UR8, 0x100000, URZ ;  /* 0x0010000008087890 */ /* 0x000fc8000fffe13f */
[----:B------:R-:W-:Y:S02]  /*0290*/  USHF.L.U32 UR9, UR8, 0xb, URZ ;  /* 0x0000000b08097899 */ /* 0x000fe4000800063f */
[----:B------:R-:W-:Y:S02]  /*02a0*/  USHF.L.U32 UR8, UR8, 0x1, URZ ;  /* 0x0000000108087899 */ /* 0x000fe4000800063f */
[----:B0-----:R-:W-:Y:S02]  /*02b0*/  ULEA UR7, UR7, UR4, 0x18 ;  /* 0x0000000407077291 */ /* 0x001fe4000f8ec03f */
[----:B------:R-:W-:-:S04]  /*02c0*/  UIADD3 UR4, -UR5, 0x100000, URZ ;  /* 0x0010000005047890 */ /* 0x000fc8000fffe13f */
[----:B------:R-:W-:Y:S02]  /*02d0*/  USHF.L.U32 UR5, UR4, 0xb, URZ ;  /* 0x0000000b04057899 */ /* 0x000fe4000800063f */
[----:B------:R-:W-:Y:S01]  /*02e0*/  USHF.L.U32 UR4, UR4, 0x1, URZ ;  /* 0x0000000104047899 */ /* 0x000fe2000800063f */
[----:B------:R-:W0:Y:S11]  /*02f0*/  FENCE.VIEW.ASYNC.S ;  /* 0x00000000000073c6 */ /* 0x000e360000000000 */
[----:B0-----:R0:W1:Y:S01]  /*0300*/  SYNCS.EXCH.64 URZ, [UR7+0x36000], UR4 ;  /* 0x03600004073f75b2 */ /* 0x0010620008000100 */
[----:B------:R0:W2:Y:S01]  /*0310*/  SYNCS.EXCH.64 URZ, [UR7+0x36048], UR8 ;  /* 0x03604808073f75b2 */ /* 0x0000a20008000100 */
[----:B------:R0:W3:Y:S01]  /*0320*/  SYNCS.EXCH.64 URZ, [UR7+0x36008], UR4 ;  /* 0x03600804073f75b2 */ /* 0x0000e20008000100 */
[----:B------:R0:W4:Y:S01]  /*0330*/  SYNCS.EXCH.64 URZ, [UR7+0x36050], UR8 ;  /* 0x03605008073f75b2 */ /* 0x0001220008000100 */
[----:B------:R0:W0:Y:S01]  /*0340*/  SYNCS.EXCH.64 URZ, [UR7+0x36010], UR4 ;  /* 0x03601004073f75b2 */ /* 0x0000220008000100 */
        /* <DEDUP_REMOVED lines=13> */
[----:B------:R-:W-:Y:S01]  /*0420*/  NOP ;  /* 0x0000000000007918 */ /* 0x000fe20000000000 */
.L_x_3:
[----:B0-----:R-:W-:Y:S05]  /*0430*/  BSYNC B0 ;  /* 0x0000000000007941 */ /* 0x001fea0003800000 */
.L_x_2:
[----:B------:R-:W-:Y:S01]  /*0440*/  ULDC.64 UR4, c[0x0][0x618] ;  /* 0x0001860000047ab9 */ /* 0x000fe20000000a00 */
[----:B------:R-:W-:Y:S01]  /*0450*/  SHF.R.S32.HI R0, RZ, 0x1f, R7 ;  /* 0x0000001fff007819 */ /* 0x000fe20000011407 */
[----:B------:R-:W-:Y:S01]  /*0460*/  NOP ;  /* 0x0000000000007918 */ /* 0x000fe20000000000 */
[----:B------:R-:W-:Y:S01]  /*0470*/  ISETP.NE.U32.AND P0, PT, RZ, UR4, PT ;  /* 0x00000004ff007c0c */ /* 0x000fe2000bf05070 */
[----:B------:R-:W-:Y:S01]  /*0480*/  NOP ;  /* 0x0000000000007918 */ /* 0x000fe20000000000 */
[----:B------:R-:W-:Y:S01]  /*0490*/  LEA.HI R0, R0, R7, RZ, 0x7 ;  /* 0x0000000700007211 */ /* 0x000fe200078f38ff */
[----:B------:R-:W-:Y:S01]  /*04a0*/  ULDC.64 UR12, c[0x0][0x208] ;  /* 0x00008200000c7ab9 */ /* 0x000fe20000000a00 */
[----:B-1234-:R-:W-:Y:S01]  /*04b0*/  BAR.SYNC.DEFER_BLOCKING 0x0 ;  /* 0x0000000000007b1d */ /* 0x01efe20000010000 */
[----:B------:R-:W-:Y:S02]  /*04c0*/  ISETP.NE.AND.EX P0, PT, RZ, UR5, PT, P0 ;  /* 0x00000005ff007c0c */ /* 0x000fe4000bf05300 */
[----:B------:R-:W-:-:S05]  /*04d0*/  LOP3.LUT R0, R0, 0xffffff80, RZ, 0xc0, !PT ;  /* 0xffffff8000007812 */ /* 0x000fca00078ec0ff */
[----:B------:R-:W-:-:S06]  /*04e0*/  IMAD.IADD R5, R7, 0x1, -R0 ;  /* 0x0000000107057824 */ /* 0x000fcc00078e0a00 */
[----:B------:R-:W-:Y:S05]  /*04f0*/  @!P0 BRA `(.L_x_4) ;  /* 0x0000000000208947 */ /* 0x000fea0003800000 */
[----:B------:R-:W0:Y:S02]  /*0500*/  LDC.64 R2, c[0x0][0x618] ;  /* 0x00018600ff027b82 */ /* 0x000e240000000a00 */
[----:B0-----:R-:W2:Y:S02]  /*0510*/  LDG.E.64 R2, desc[UR12][R2.64] ;  /* 0x0000000c02027981 */ /* 0x001ea4000c1e1b00 */
[----:B--2---:R-:W-:-:S04]  /*0520*/  ISETP.NE.U32.AND P0, PT, R2, RZ, PT ;  /* 0x000000ff0200720c */ /* 0x004fc80003f05070 */
[----:B------:R-:W-:-:S13]  /*0530*/  ISETP.NE.AND.EX P0, PT, R3, RZ, PT, P0 ;  /* 0x000000ff0300720c */ /* 0x000fda0003f05300 */
[----:B------:R-:W-:Y:S05]  /*0540*/  @!P0 BRA `(.L_x_4) ;  /* 0x00000000000c8947 */ /* 0x000fea0003800000 */
[----:B------:R-:W2:Y:S02]  /*0550*/  LD.E R2, desc[UR12][R2.64] ;  /* 0x0000000c02027980 */ /* 0x000ea4000c101900 */
[----:B--2---:R-:W-:Y:S01]  /*0560*/  R2UR UR14, R2 ;  /* 0x00000000020e72ca */ /* 0x004fe200000e0000 */
[----:B------:R-:W-:-:S14]  /*0570*/  BRA `(.L_x_5) ;  /* 0x0000000000247947 */ /* 0x000fdc0003800000 */
.L_x_4:
[----:B------:R-:W-:Y:S02]  /*0580*/  ULDC.64 UR4, c[0x0][0x608] ;  /* 0x0001820000047ab9 */ /* 0x000fe40000000a00 */
[----:B------:R-:W-:-:S04]  /*0590*/  ISETP.NE.U32.AND P0, PT, RZ, UR4, PT ;  /* 0x00000004ff007c0c */ /* 0x000fc8000bf05070 */
[----:B------:R-:W-:-:S13]  /*05a0*/  ISETP.NE.AND.EX P0, PT, RZ, UR5, PT, P0 ;  /* 0x00000005ff007c0c */ /* 0x000fda000bf05300 */
[----:B------:R-:W-:Y:S05]  /*05b0*/  @!P0 BRA `(.L_x_6) ;  /* 0x0000000000108947 */ /* 0x000fea0003800000 */
[----:B------:R-:W0:Y:S02]  /*05c0*/  LDC.64 R2, c[0x0][0x608] ;  /* 0x00018200ff027b82 */ /* 0x000e240000000a00 */
[----:B0-----:R-:W2:Y:S02]  /*05d0*/  LDG.E R2, desc[UR12][R2.64] ;  /* 0x0000000c02027981 */ /* 0x001ea4000c1e1900 */
[----:B--2---:R-:W-:Y:S01]  /*05e0*/  R2UR UR14, R2 ;  /* 0x00000000020e72ca */ /* 0x004fe200000e0000 */
[----:B------:R-:W-:-:S14]  /*05f0*/  BRA `(.L_x_5) ;  /* 0x0000000000047947 */ /* 0x000fdc0003800000 */
.L_x_6:
[----:B------:R-:W-:-:S05]  /*0600*/  ULDC UR14, c[0x0][0x600] ;  /* 0x00018000000e7ab9 */ /* 0x000fca0000000800 */
.L_x_5:
[----:B------:R-:W-:Y:S02]  /*0610*/  ULDC.64 UR4, c[0x0][0x620] ;  /* 0x0001880000047ab9 */ /* 0x000fe40000000a00 */
[----:B------:R-:W-:-:S04]  /*0620*/  ISETP.NE.U32.AND P0, PT, RZ, UR4, PT ;  /* 0x00000004ff007c0c */ /* 0x000fc8000bf05070 */
[----:B------:R-:W-:-:S13]  /*0630*/  ISETP.NE.AND.EX P0, PT, RZ, UR5, PT, P0 ;  /* 0x00000005ff007c0c */ /* 0x000fda000bf05300 */
        /* <DEDUP_REMOVED lines=9> */
.L_x_7:
        /* <DEDUP_REMOVED lines=8> */
.L_x_9:
[----:B------:R-:W-:-:S05]  /*0750*/  ULDC UR16, c[0x0][0x604] ;  /* 0x0001810000107ab9 */ /* 0x000fca0000000800 */
.L_x_8:
[----:B------:R-:W-:Y:S01]  /*0760*/  ULDC UR4, c[0x0][0x4d8] ;  /* 0x0001360000047ab9 */ /* 0x000fe20000000800 */
[----:B------:R-:W0:Y:S01]  /*0770*/  S2R R4, SR_CTAID.Y ;  /* 0x0000000000047919 */ /* 0x000e220000002600 */
[----:B------:R-:W-:Y:S01]  /*0780*/  UIADD3 UR4, UR4, 0x7f, URZ ;  /* 0x0000007f04047890 */ /* 0x000fe2000fffe03f */
[----:B------:R-:W-:Y:S01]  /*0790*/  ISETP.NE.AND P0, PT, RZ, UR10, PT ;  /* 0x0000000aff007c0c */ /* 0x000fe2000bf05270 */
[----:B------:R-:W-:Y:S01]  /*07a0*/  ULDC UR37, c[0x0][0x4dc] ;  /* 0x0001370000257ab9 */ /* 0x000fe20000000800 */
[----:B------:R-:W-:Y:S01]  /*07b0*/  ULDC UR38, c[0x0][0x4e0] ;  /* 0x0001380000267ab9 */ /* 0x000fe20000000800 */
[----:B------:R-:W-:Y:S01]  /*07c0*/  USHF.R.S32.HI UR5, URZ, 0x1f, UR4 ;  /* 0x0000001f3f057899 */ /* 0x000fe20008011404 */
[----:B------:R-:W-:Y:S01]  /*07d0*/  IMAD.U32 R6, RZ, RZ, UR37 ;  /* 0x00000025ff067e24 */ /* 0x000fe2000f8e00ff */
[----:B------:R-:W-:Y:S02]  /*07e0*/  ULDC UR51, c[0x0][0x294] ;  /* 0x0000a50000337ab9 */ /* 0x000fe40000000800 */
[----:B------:R-:W-:-:S02]  /*07f0*/  ULEA.HI UR5, UR5, UR4, URZ, 0x7 ;  /* 0x0000000405057291 */ /* 0x000fc4000f8f383f */
[----:B------:R-:W-:Y:S01]  /*0800*/  IABS R6, R6 ;  /* 0x0000000600067213 */ /* 0x000fe20000000000 */
[----:B------:R-:W-:Y:S01]  /*0810*/  UMOV UR4, URZ ;  /* 0x0000003f00047c82 */ /* 0x000fe20008000000 */
[----:B------:R-:W-:Y:S02]  /*0820*/  USHF.R.S32.HI UR36, URZ, 0x7, UR5 ;  /* 0x000000073f247899 */ /* 0x000fe40008011405 */
[----:B------:R-:W-:-:S04]  /*0830*/  R2UR UR17, R6 ;  /* 0x00000000061172ca */ /* 0x000fc800000e0000 */
[----:B------:R-:W-:-:S05]  /*0840*/  IMAD.U32 R3, RZ, RZ, UR36 ;  /* 0x00000024ff037e24 */ /* 0x000fca000f8e00ff */
[-C--:B------:R-:W-:Y:S02]  /*0850*/  IABS R0, R3.reuse ;  /* 0x0000000300007213 */ /* 0x080fe40000000000 */
[----:B------:R-:W-:Y:S02]  /*0860*/  IABS R3, R3 ;  /* 0x0000000300037213 */ /* 0x000fe40000000000 */
[----:B------:R-:W-:-:S13]  /*0870*/  R2UR UR11, R0 ;  /* 0x00000000000b72ca */ /* 0x000fda00000e0000 */
[----:B------:R-:W1:Y:S08]  /*0880*/  I2F.RP R0, UR11 ;  /* 0x0000000b00007d06 */ /* 0x000e700008209400 */
[----:B-1----:R-:W1:Y:S02]  /*0890*/  MUFU.RCP R0, R0 ;  /* 0x0000000000007308 */ /* 0x002e640000001000 */
[----:B-1----:R-:W-:Y:S01]  /*08a0*/  VIADD R2, R0, 0xffffffe ;  /* 0x0ffffffe00027836 */ /* 0x002fe20000000000 */
[----:B0-----:R-:W-:-:S04]  /*08b0*/  IABS R0, R4 ;  /* 0x0000000400007213 */ /* 0x001fc80000000000 */
[----:B------:R-:W-:Y:S01]  /*08c0*/  R2UR UR8, R0 ;  /* 0x00000000000872ca */ /* 0x000fe200000e0000 */
[----:B------:R-:W0:Y:S08]  /*08d0*/  F2I.FTZ.U32.TRUNC.NTZ R2, R2 ;  /* 0x0000000200027305 */ /* 0x000e30000021f000 */
[----:B------:R-:W1:Y:S01]  /*08e0*/  I2F.RP R0, UR17 ;  /* 0x0000001100007d06 */ /* 0x000e620008209400 */
[----:B0-----:R-:W-:Y:S01]  /*08f0*/  R2UR UR5, R2 ;  /* 0x00000000020572ca */ /* 0x001fe200000e0000 */
[----:B------:R-:W-:-:S05]  /*0900*/  IMAD.MOV R2, RZ, RZ, -R3 ;  /* 0x000000ffff027224 */ /* 0x000fca00078e0a03 */
[----:B------:R-:W-:Y:S01]  /*0910*/  R2UR UR9, R2 ;  /* 0x00000000020972ca */ /* 0x000fe200000e0000 */
[----:B-1----:R-:W0:Y:S06]  /*0920*/  MUFU.RCP R0, R0 ;  /* 0x0000000000007308 */ /* 0x002e2c0000001000 */
[----:B------:R-:W-:-:S04]  /*0930*/  UIADD3 UR7, URZ, -UR5, URZ ;  /* 0x800000053f077290 */ /* 0x000fc8000fffe03f */
[----:B------:R-:W-:-:S04]  /*0940*/  UIMAD UR7, UR7, UR11, URZ ;  /* 0x0000000b070772a4 */ /* 0x000fc8000f8e023f */
[----:B------:R-:W-:-:S04]  /*0950*/  UIMAD.WIDE.U32 UR4, UR5, UR7, UR4 ;  /* 0x00000007050472a5 */ /* 0x000fc8000f8e0004 */
[----:B------:R-:W-:Y:S01]  /*0960*/  UIMAD.WIDE.U32 UR4, UR5, UR8, URZ ;  /* 0x00000008050472a5 */ /* 0x000fe2000f8e003f */
[----:B0-----:R-:W-:Y:S02]  /*0970*/  VIADD R2, R0, 0xffffffe ;  /* 0x0ffffffe00027836 */ /* 0x001fe40000000000 */
[----:B------:R-:W0:Y:S01]  /*0980*/  S2UR UR7, SR_CTAID.Y ;  /* 0x00000000000779c3 */ /* 0x000e220000002600 */
[----:B------:R-:W-:-:S03]  /*0990*/  UIMAD UR4, UR5, UR9, UR8 ;  /* 0x00000009050472a4 */ /* 0x000fc6000f8e0208 */
[----:B------:R-:W1:Y:S01]  /*09a0*/  F2I.FTZ.U32.TRUNC.NTZ R2, R2 ;  /* 0x0000000200027305 */ /* 0x000e62000021f000 */
[----:B------:R-:W-:-:S11]  /*09b0*/  UISETP.GT.U32.AND UP1, UPT, UR11, UR4, UPT ;  /* 0x000000040b00728c */ /* 0x000fd6000bf24070 */
[----:B------:R-:W-:Y:S02]  /*09c0*/  @!UP1 UIADD3 UR4, UR4, -UR11, URZ ;  /* 0x8000000b04049290 */ /* 0x000fe4000fffe03f */
[----:B------:R-:W-:Y:S02]  /*09d0*/  @!UP1 UIADD3 UR5, UR5, 0x1, URZ ;  /* 0x0000000105059890 */ /* 0x000fe4000fffe03f */
[----:B------:R-:W-:Y:S02]  /*09e0*/  UISETP.GE.U32.AND UP0, UPT, UR4, UR11, UPT ;  /* 0x0000000b0400728c */ /* 0x000fe4000bf06070 */
[----:B0-----:R-:W-:-:S04]  /*09f0*/  ULOP3.LUT UR4, UR7, UR36, URZ, 0x3c, !UPT ;  /* 0x0000002407047292 */ /* 0x001fc8000f8e3c3f */
[----:B------:R-:W-:-:S05]  /*0a00*/  UISETP.GE.AND UP1, UPT, UR4, URZ, UPT ;  /* 0x0000003f0400728c */ /* 0x000fca000bf26270 */
[----:B------:R-:W-:Y:S02]  /*0a10*/  @UP0 UIADD3 UR5, UR5, 0x1, URZ ;  /* 0x0000000105050890 */ /* 0x000fe4000fffe03f */
[----:B------:R-:W-:Y:S01]  /*0a20*/  UISETP.NE.AND UP0, UPT, UR36, URZ, UPT ;  /* 0x0000003f2400728c */ /* 0x000fe2000bf05270 */
[----:B------:R-:W-:-:S04]  /*0a30*/  UMOV UR4, URZ ;  /* 0x0000003f00047c82 */ /* 0x000fc80008000000 */
[----:B------:R-:W-:Y:S01]  /*0a40*/  UMOV UR11, UR5 ;  /* 0x00000005000b7c82 */ /* 0x000fe20008000000 */
[----:B-1----:R-:W-:Y:S01]  /*0a50*/  R2UR UR5, R2 ;  /* 0x00000000020572ca */ /* 0x002fe200000e0000 */
[----:B------:R-:W-:Y:S01]  /*0a60*/  @!UP1 UIADD3 UR11, -UR11, URZ, URZ ;  /* 0x0000003f0b0b9290 */ /* 0x000fe2000fffe13f */
[----:B------:R-:W-:-:S03]  /*0a70*/  IMAD.U32 R2, RZ, RZ, UR38 ;  /* 0x00000026ff027e24 */ /* 0x000fc6000f8e00ff */
[----:B------:R-:W-:Y:S02]  /*0a80*/  @!UP0 ULOP3.LUT UR11, URZ, UR36, URZ, 0x33, !UPT ;  /* 0x000000243f0b8292 */ /* 0x000fe4000f8e333f */
[----:B------:R-:W-:-:S04]  /*0a90*/  IABS R2, R2 ;  /* 0x0000000200027213 */ /* 0x000fc80000000000 */
[----:B------:R-:W-:Y:S01]  /*0aa0*/  IMAD.U32 R0, RZ, RZ, UR11 ;  /* 0x0000000bff007e24 */ /* 0x000fe2000f8e00ff */
[----:B------:R-:W-:Y:S01]  /*0ab0*/  R2UR UR18, R2 ;  /* 0x00000000021272ca */ /* 0x000fe200000e0000 */
[----:B------:R-:W-:-:S03]  /*0ac0*/  UIADD3 UR8, URZ, -UR5, URZ ;  /* 0x800000053f087290 */ /* 0x000fc6000fffe03f */
[----:B------:R-:W-:Y:S01]  /*0ad0*/  IABS R0, R0 ;  /* 0x0000000000007213 */ /* 0x000fe20000000000 */
[----:B------:R-:W-:-:S03]  /*0ae0*/  UIMAD UR8, UR8, UR17, URZ ;  /* 0x00000011080872a4 */ /* 0x000fc6000f8e023f */
[----:B------:R-:W-:Y:S01]  /*0af0*/  R2UR UR9, R0 ;  /* 0x00000000000972ca */ /* 0x000fe200000e0000 */
[----:B------:R-:W-:-:S04]  /*0b00*/  UIMAD.WIDE.U32 UR4, UR5, UR8, UR4 ;  /* 0x00000008050472a5 */ /* 0x000fc8000f8e0004 */
[----:B------:R-:W0:Y:S08]  /*0b10*/  I2F.RP R0, UR18 ;  /* 0x0000001200007d06 */ /* 0x000e300008209400 */
[----:B------:R-:W-:-:S04]  /*0b20*/  UIMAD.WIDE.U32 UR4, UR5, UR9, URZ ;  /* 0x00000009050472a5 */ /* 0x000fc8000f8e003f */
[----:B------:R-:W-:Y:S01]  /*0b30*/  UIADD3 UR4, -UR5, URZ, URZ ;  /* 0x0000003f05047290 */ /* 0x000fe2000fffe13f */
[----:B0-----:R-:W0:Y:S03]  /*0b40*/  MUFU.RCP R0, R0 ;  /* 0x0000000000007308 */ /* 0x001e260000001000 */
[----:B------:R-:W-:-:S04]  /*0b50*/  UIMAD UR4, UR17, UR4, UR9 ;  /* 0x00000004110472a4 */ /* 0x000fc8000f8e0209 */
[----:B------:R-:W-:-:S11]  /*0b60*/  UISETP.GT.U32.AND UP1, UPT, UR17, UR4, UPT ;  /* 0x000000041100728c */ /* 0x000fd6000bf24070 */
[----:B------:R-:W-:Y:S01]  /*0b70*/  @!UP1 UIADD3 UR4, UR4, -UR17, URZ ;  /* 0x8000001104049290 */ /* 0x000fe2000fffe03f */
[----:B0-----:R-:W-:Y:S01]  /*0b80*/  VIADD R2, R0, 0xffffffe ;  /* 0x0ffffffe00027836 */ /* 0x001fe20000000000 */
[----:B------:R-:W-:Y:S02]  /*0b90*/  @!UP1 UIADD3 UR5, UR5, 0x1, URZ ;  /* 0x0000000105059890 */ /* 0x000fe4000fffe03f */
[----:B------:R-:W-:Y:S02]  /*0ba0*/  UISETP.GE.U32.AND UP0, UPT, UR4, UR17, UPT ;  /* 0x000000110400728c */ /* 0x000fe4000bf06070 */
[----:B------:R-:W-:Y:S01]  /*0bb0*/  ULOP3.LUT UR4, UR11, UR37, URZ, 0x3c, !UPT ;  /* 0x000000250b047292 */ /* 0x000fe2000f8e3c3f */
[----:B------:R-:W0:Y:S03]  /*0bc0*/  F2I.FTZ.U32.TRUNC.NTZ R2, R2 ;  /* 0x0000000200027305 */ /* 0x000e26000021f000 */
[----:B------:R-:W-:-:S03]  /*0bd0*/  UISETP.GE.AND UP1, UPT, UR4, URZ, UPT ;  /* 0x0000003f0400728c */ /* 0x000fc6000bf26270 */
[----:B------:R-:W-:Y:S02]  /*0be0*/  UMOV UR4, URZ ;  /* 0x0000003f00047c82 */ /* 0x000fe40008000000 */
[----:B------:R-:W-:Y:S02]  /*0bf0*/  @UP0 UIADD3 UR5, UR5, 0x1, URZ ;  /* 0x0000000105050890 */ /* 0x000fe4000fffe03f */
[----:B------:R-:W-:-:S05]  /*0c00*/  UISETP.NE.AND UP0, UPT, UR37, URZ, UPT ;  /* 0x0000003f2500728c */ /* 0x000fca000bf05270 */
[----:B------:R-:W-:Y:S01]  /*0c10*/  UMOV UR17, UR5 ;  /* 0x0000000500117c82 */ /* 0x000fe20008000000 */
[----:B0-----:R-:W-:Y:S01]  /*0c20*/  R2UR UR5, R2 ;  /* 0x00000000020572ca */ /* 0x001fe200000e0000 */
[----:B------:R-:W-:-:S04]  /*0c30*/  @!UP1 UIADD3 UR17, -UR17, URZ, URZ ;  /* 0x0000003f11119290 */ /* 0x000fc8000fffe13f */
[----:B------:R-:W-:-:S06]  /*0c40*/  @!UP0 ULOP3.LUT UR17, URZ, UR37, URZ, 0x33, !UPT ;  /* 0x000000253f118292 */ /* 0x000fcc000f8e333f */
[----:B------:R-:W-:Y:S02]  /*0c50*/  IMAD.U32 R0, RZ, RZ, UR17 ;  /* 0x00000011ff007e24 */ /* 0x000fe4000f8e00ff */
[----:B------:R-:W-:-:S03]  /*0c60*/  UIADD3 UR8, URZ, -UR5, URZ ;  /* 0x800000053f087290 */ /* 0x000fc6000fffe03f */
[----:B------:R-:W-:Y:S01]  /*0c70*/  IABS R0, R0 ;  /* 0x0000000000007213 */ /* 0x000fe20000000000 */
[----:B------:R-:W-:-:S03]  /*0c80*/  UIMAD UR8, UR8, UR18, URZ ;  /* 0x00000012080872a4 */ /* 0x000fc6000f8e023f */
[----:B------:R-:W-:Y:S01]  /*0c90*/  R2UR UR9, R0 ;  /* 0x00000000000972ca */ /* 0x000fe200000e0000 */
[----:B------:R-:W-:Y:S02]  /*0ca0*/  UIMAD.WIDE.U32 UR4, UR5, UR8, UR4 ;  /* 0x00000008050472a5 */ /* 0x000fe4000f8e0004 */
[----:B------:R-:W-:-:S10]  /*0cb0*/  UIADD3 UR8, UR51, 0x1f, URZ ;  /* 0x0000001f33087890 */ /* 0x000fd4000fffe03f */
[----:B------:R-:W-:-:S04]  /*0cc0*/  UIMAD.WIDE.U32 UR4, UR5, UR9, URZ ;  /* 0x00000009050472a5 */ /* 0x000fc8000f8e003f */
[----:B------:R-:W-:-:S04]  /*0cd0*/  UIADD3 UR4, -UR5, URZ, URZ ;  /* 0x0000003f05047290 */ /* 0x000fc8000fffe13f */
[----:B------:R-:W-:Y:S02]  /*0ce0*/  UIMAD UR4, UR18, UR4, UR9 ;  /* 0x00000004120472a4 */ /* 0x000fe4000f8e0209 */
[----:B------:R-:W-:Y:S02]  /*0cf0*/  ULOP3.LUT UR9, UR17, UR38, URZ, 0x3c, !UPT ;  /* 0x0000002611097292 */ /* 0x000fe4000f8e3c3f */
[----:B------:R-:W-:-:S11]  /*0d00*/  UISETP.GT.U32.AND UP1, UPT, UR18, UR4, UPT ;  /* 0x000000041200728c */ /* 0x000fd6000bf24070 */
[----:B------:R-:W-:Y:S02]  /*0d10*/  @!UP1 UIADD3 UR4, UR4, -UR18, URZ ;  /* 0x8000001204049290 */ /* 0x000fe4000fffe03f */
[----:B------:R-:W-:Y:S02]  /*0d20*/  @!UP1 UIADD3 UR5, UR5, 0x1, URZ ;  /* 0x0000000105059890 */ /* 0x000fe4000fffe03f */
[----:B------:R-:W-:Y:S02]  /*0d30*/  UISETP.GE.U32.AND UP0, UPT, UR4, UR18, UPT ;  /* 0x000000120400728c */ /* 0x000fe4000bf06070 */
[----:B------:R-:W-:Y:S02]  /*0d40*/  UISETP.GE.AND UP1, UPT, UR9, URZ, UPT ;  /* 0x0000003f0900728c */ /* 0x000fe4000bf26270 */
[----:B------:R-:W-:-:S04]  /*0d50*/  USHF.R.S32.HI UR4, URZ, 0x1f, UR8 ;  /* 0x0000001f3f047899 */ /* 0x000fc80008011408 */
[----:B------:R-:W-:Y:S02]  /*0d60*/  ULEA.HI UR4, UR4, UR8, URZ, 0x5 ;  /* 0x0000000804047291 */ /* 0x000fe4000f8f283f */
[----:B------:R-:W-:Y:S02]  /*0d70*/  UIADD3 UR8, -UR11, URZ, URZ ;  /* 0x0000003f0b087290 */ /* 0x000fe4000fffe13f */
[----:B------:R-:W-:Y:S02]  /*0d80*/  @UP0 UIADD3 UR5, UR5, 0x1, URZ ;  /* 0x0000000105050890 */ /* 0x000fe4000fffe03f */
[----:B------:R-:W-:Y:S02]  /*0d90*/  UISETP.NE.AND UP0, UPT, UR38, URZ, UPT ;  /* 0x0000003f2600728c */ /* 0x000fe4000bf05270 */
[----:B------:R-:W-:Y:S02]  /*0da0*/  USHF.R.S32.HI UR39, URZ, 0x5, UR4 ;  /* 0x000000053f277899 */ /* 0x000fe40008011404 */
[----:B------:R-:W-:Y:S01]  /*0db0*/  UIADD3 UR4, -UR17, URZ, URZ ;  /* 0x0000003f11047290 */ /* 0x000fe2000fffe13f */
[----:B------:R-:W-:Y:S01]  /*0dc0*/  UMOV UR23, UR5 ;  /* 0x0000000500177c82 */ /* 0x000fe20008000000 */
[----:B------:R-:W-:-:S02]  /*0dd0*/  UIMAD UR36, UR36, UR8, UR7 ;  /* 0x00000008242472a4 */ /* 0x000fc4000f8e0207 */
[----:B------:R-:W-:-:S03]  /*0de0*/  @!UP1 UIADD3 UR23, -UR23, URZ, URZ ;  /* 0x0000003f17179290 */ /* 0x000fc6000fffe13f */
[----:B------:R-:W-:Y:S02]  /*0df0*/  @!UP0 ULOP3.LUT UR23, URZ, UR38, URZ, 0x33, !UPT ;  /* 0x000000263f178292 */ /* 0x000fe4000f8e333f */
[----:B------:R-:W-:Y:S02]  /*0e00*/  UIMAD UR37, UR37, UR4, UR11 ;  /* 0x00000004252572a4 */ /* 0x000fe4000f8e020b */
[----:B------:R-:W-:-:S04]  /*0e10*/  UIADD3 UR5, -UR23, URZ, URZ ;  /* 0x0000003f17057290 */ /* 0x000fc8000fffe13f */
[----:B------:R-:W-:Y:S01]  /*0e20*/  UIMAD UR38, UR38, UR5, UR17 ;  /* 0x00000005262672a4 */ /* 0x000fe2000f8e0211 */
[----:B------:R-:W-:Y:S11]  /*0e30*/  @!P0 BRA `(.L_x_10) ;  /* 0x00000160001c8947 */ /* 0x000ff60003800000 */
[----:B------:R-:W-:-:S06]  /*0e40*/  UISETP.NE.AND UP0, UPT, UR10, 0x1, UPT ;  /* 0x000000010a00788c */ /* 0x000fcc000bf05270 */
[----:B------:R-:W-:-:S13]  /*0e50*/  PLOP3.LUT P0, PT, PT, PT, UP0, 0x80, 0x0 ;  /* 0x000000000000781c */ /* 0x000fda0003f0f008 */
[----:B------:R-:W-:Y:S05]  /*0e60*/  @P0 EXIT ;  /* 0x000000000000094d */ /* 0x000fea0003800000 */
[----:B------:R0:W-:Y:S01]  /*0e70*/  STL [R1], RZ ;  /* 0x000000ff01007387 */ /* 0x0001e20000100800 */
[----:B------:R-:W-:Y:S01]  /*0e80*/  UISETP.GE.AND UP0, UPT, UR51, 0x1, UPT ;  /* 0x000000013300788c */ /* 0x000fe2000bf06270 */
[----:B------:R-:W-:Y:S01]  /*0e90*/  CS2R R86, SRZ ;  /* 0x0000000000567805 */ /* 0x000fe2000001ff00 */
[----:B------:R-:W-:Y:S01]  /*0ea0*/  UMOV UR4, URZ ;  /* 0x0000003f00047c82 */ /* 0x000fe20008000000 */
[----:B------:R0:W-:Y:S01]  /*0eb0*/  STL [R1+0x4], RZ ;  /* 0x000004ff01007387 */ /* 0x0001e20000100800 */
[----:B------:R-:W-:Y:S02]  /*0ec0*/  CS2R R152, SRZ ;  /* 0x0000000000987805 */ /* 0x000fe4000001ff00 */
[----:B------:R-:W-:Y:S02]  /*0ed0*/  CS2R R154, SRZ ;  /* 0x00000000009a7805 */ /* 0x000fe4000001ff00 */
[----:B------:R-:W-:Y:S01]  /*0ee0*/  PLOP3.LUT P0, PT, PT, PT, UP0, 0x80, 0x0 ;  /* 0x000000000000781c */ /* 0x000fe20003f0f008 */
[----:B------:R0:W-:Y:S01]  /*0ef0*/  STL [R1+0x8], RZ ;  /* 0x000008ff01007387 */ /* 0x0001e20000100800 */
[----:B------:R-:W-:-:S02]  /*0f00*/  CS2R R156, SRZ ;  /* 0x00000000009c7805 */ /* 0x000fc4000001ff00 */
[----:B------:R-:W-:Y:S02]  /*0f10*/  CS2R R158, SRZ ;  /* 0x00000000009e7805 */ /* 0x000fe4000001ff00 */
[----:B------:R-:W-:Y:S01]  /*0f20*/  CS2R R160, SRZ ;  /* 0x0000000000a07805 */ /* 0x000fe2000001ff00 */
[----:B------:R0:W-:Y:S01]  /*0f30*/  STL [R1+0xc], RZ ;  /* 0x00000cff01007387 */ /* 0x0001e20000100800 */
[----:B------:R-:W-:Y:S02]  /*0f40*/  CS2R R162, SRZ ;  /* 0x0000000000a27805 */ /* 0x000fe4000001ff00 */
[----:B------:R-:W-:Y:S02]  /*0f50*/  CS2R R164, SRZ ;  /* 0x0000000000a47805 */ /* 0x000fe4000001ff00 */
[----:B------:R-:W-:Y:S01]  /*0f60*/  CS2R R166, SRZ ;  /* 0x0000000000a67805 */ /* 0x000fe2000001ff00 */
        /* <DEDUP_REMOVED lines=116> */
[----:B------:R0:W-:Y:S04]  /*16b0*/  STL [R1+0x84], RZ ;  /* 0x000084ff01007387 */ /* 0x0001e80000100800 */
        /* <DEDUP_REMOVED lines=29> */
[----:B------:R0:W-:Y:S01]  /*1890*/  STL [R1+0xfc], RZ ;  /* 0x0000fcff01007387 */ /* 0x0001e20000100800 */
[----:B------:R-:W-:Y:S05]  /*18a0*/  @!P0 BRA `(.L_x_11) ;  /* 0x0000000c00f48947 */ /* 0x000fea0003800000 */
[----:B------:R-:W-:-:S04]  /*18b0*/  ULOP3.LUT UR4, UR15, 0x1, URZ, 0xfc, !UPT ;  /* 0x000000010f047892 */ /* 0x000fc8000f8efc3f */
[----:B------:R-:W-:-:S06]  /*18c0*/  UISETP.NE.AND UP0, UPT, UR4, 0x3, UPT ;  /* 0x000000030400788c */ /* 0x000fcc000bf05270 */
[----:B------:R-:W-:-:S13]  /*18d0*/  PLOP3.LUT P1, PT, PT, PT, UP0, 0x80, 0x0 ;  /* 0x000000000000781c */ /* 0x000fda0003f2f008 */
[----:B------:R-:W-:Y:S05]  /*18e0*/  @!P1 BRA `(.L_x_12) ;  /* 0x0000000000049947 */ /* 0x000fea0003800000 */
[----:B------:R-:W-:Y:S01]  /*18f0*/  BPT.TRAP 0x1 ;  /* 0x000000040000795c */ /* 0x000fe20000300000 */
.L_x_12:
[----:B------:R-:W1:Y:S01]  /*1900*/  S2UR UR5, SR_CgaCtaId ;  /* 0x00000000000579c3 */ /* 0x000e620000008800 */
[----:B------:R-:W-:Y:S01]  /*1910*/  SHF.L.U32 R0, RZ, 0x1f, RZ ;  /* 0x0000001fff007819 */ /* 0x000fe200000006ff */
[----:B------:R-:W-:Y:S02]  /*1920*/  UMOV UR4, 0x400 ;  /* 0x0000040000047882 */ /* 0x000fe40000000000 */
[----:B-1----:R-:W-:-:S12]  /*1930*/  ULEA UR6, UR5, UR4, 0x18 ;  /* 0x0000000405067291 */ /* 0x002fd8000f8ec03f */
.L_x_13:
[----:B-1----:R-:W-:-:S04]  /*1940*/  IMAD.U32 R3, RZ, RZ, UR6 ;  /* 0x00000006ff037e24 */ /* 0x002fc8000f8e00ff */
[----:B------:R1:W2:Y:S03]  /*1950*/  SYNCS.PHASECHK.TRANS64.TRYWAIT P1, [R3+URZ+0x36000], R0 ;  /* 0x03600000030075a7 */ /* 0x0002a6000802017f */
[----:B--2---:R-:W-:Y:S05]  /*1960*/  @!P1 NANOSLEEP.SYNCS 0x989680 ;  /* 0x009896800000995d */ /* 0x004fea0003900000 */
[----:B------:R-:W2:Y:S02]  /*1970*/  @!P1 SYNCS.PHASECHK.TRANS64 P1, [R3+URZ+0x36000], R0 ;  /* 0x03600000030095a7 */ /* 0x000ea4000802007f */
[----:B--2---:R-:W-:Y:S05]  /*1980*/  @!P1 BRA `(.L_x_13) ;  /* 0xfffffffc00ec9947 */ /* 0x004fea000383ffff */
[----:B------:R-:W-:Y:S01]  /*1990*/  UIADD3 UR4, UR6, 0x24000, URZ ;  /* 0x0002400006047890 */ /* 0x000fe2000fffe03f */
[----:B------:R-:W-:Y:S01]  /*19a0*/  WARPGROUP.ARRIVE ;  /* 0x00000000000079c5 */ /* 0x000fe20000000000 */
[----:B------:R-:W-:Y:S02]  /*19b0*/  UMOV UR7, 0x40000040 ;  /* 0x4000004000077882 */ /* 0x000fe40000000000 */
[----:B------:R-:W-:Y:S02]  /*19c0*/  USHF.R.U32.HI UR5, URZ, 0x4, UR4 ;  /* 0x000000043f057899 */ /* 0x000fe40008011604 */
[----:B------:R-:W-:Y:S02]  /*19d0*/  USHF.R.U32.HI UR4, URZ, 0x4, UR6 ;  /* 0x000000043f047899 */ /* 0x000fe40008011606 */
[----:B------:R-:W-:Y:S02]  /*19e0*/  ULOP3.LUT UR5, UR5, 0x3fff, URZ, 0xc0, !UPT ;  /* 0x00003fff05057892 */ /* 0x000fe4000f8ec03f */
[----:B------:R-:W-:-:S02]  /*19f0*/  ULOP3.LUT UR8, UR4, 0x3fff, URZ, 0xc0, !UPT ;  /* 0x00003fff04087892 */ /* 0x000fc4000f8ec03f */
[----:B------:R-:W-:-:S03]  /*1a00*/  ULOP3.LUT UR9, UR5, 0x1000000, URZ, 0xfc, !UPT ;  /* 0x0100000005097892 */ /* 0x000fc6000f8efc3f */
[----:B------:R-:W-:Y:S02]  /*1a10*/  UMOV UR5, 0x40000040 ;  /* 0x4000004000057882 */ /* 0x000fe40000000000 */
[----:B------:R-:W-:Y:S02]  /*1a20*/  UMOV UR4, UR8 ;  /* 0x0000000800047c82 */ /* 0x000fe40008000000 */
[----:B------:R-:W-:Y:S02]  /*1a30*/  UMOV UR6, UR9 ;  /* 0x0000000900067c82 */ /* 0x000fe40008000000 */
[----:B------:R-:W-:Y:S01]  /*1a40*/  HGMMA.64x128x16.F32.BF16 R68, gdesc[UR4].tnspA.tnspB, RZ, !UPT, gsb0 ;  /* 0x61e00000044479f0 */ /* 0x000fe2000c0018ff */
[----:B------:R-:W-:Y:S01]  /*1a50*/  UIADD3 UR4, UR8, 0x100, URZ ;  /* 0x0000010008047890 */ /* 0x000fe2000fffe03f */
[----:B------:R-:W-:Y:S01]  /*1a60*/  UMOV UR5, 0x40000040 ;  /* 0x4000004000057882 */ /* 0x000fe20000000000 */
[----:B------:R-:W-:Y:S02]  /*1a70*/  WARPGROUP.DEPBAR.LE gsb0, 0x0 ;  /* 0x00008000000079c5 */ /* 0x000fe40000010000 */
[----:B------:R-:W-:Y:S01]  /*1a80*/  WARPGROUP.ARRIVE ;  /* 0x00000000000079c5 */ /* 0x000fe20000000000 */
[----:B------:R-:W-:-:S02]  /*1a90*/  IMAD.MOV.U32 R45, RZ, RZ, R88 ;  /* 0x000000ffff2d7224 */ /* 0x000fc400078e0058 */
[----:B------:R-:W-:Y:S02]  /*1aa0*/  IMAD.MOV.U32 R44, RZ, RZ, R89 ;  /* 0x000000ffff2c7224 */ /* 0x000fe400078e0059 */
[----:B------:R-:W-:Y:S02]  /*1ab0*/  IMAD.MOV.U32 R43, RZ, RZ, R90 ;  /* 0x000000ffff2b7224 */ /* 0x000fe400078e005a */
[----:B------:R-:W-:Y:S01]  /*1ac0*/  HGMMA.64x128x16.F32.BF16 R152, gdesc[UR4].tnspA.tnspB, RZ, !UPT, gsb0 ;  /* 0x61e00000049879f0 */ /* 0x000fe2000c0018ff */
[----:B------:R-:W-:Y:S01]  /*1ad0*/  UIADD3 UR4, UR8, 0x200, URZ ;  /* 0x0000020008047890 */ /* 0x000fe2000fffe03f */
[----:B------:R-:W-:Y:S01]  /*1ae0*/  IMAD.MOV.U32 R42, RZ, RZ, R91 ;  /* 0x000000ffff2a7224 */ /* 0x000fe200078e005b */
[----:B------:R-:W-:Y:S01]  /*1af0*/  UMOV UR5, 0x40000040 ;  /* 0x4000004000057882 */ /* 0x000fe20000000000 */
[----:B------:R-:W-:Y:S02]  /*1b00*/  IMAD.MOV.U32 R41, RZ, RZ, R92 ;  /* 0x000000ffff297224 */ /* 0x000fe400078e005c */
[----:B------:R-:W-:-:S02]  /*1b10*/  IMAD.MOV.U32 R40, RZ, RZ, R93 ;  /* 0x000000ffff287224 */ /* 0x000fc400078e005d */
[----:B------:R-:W-:Y:S02]  /*1b20*/  IMAD.MOV.U32 R39, RZ, RZ, R94 ;  /* 0x000000ffff277224 */ /* 0x000fe400078e005e */
[----:B------:R-:W-:Y:S02]  /*1b30*/  IMAD.MOV.U32 R38, RZ, RZ, R95 ;  /* 0x000000ffff267224 */ /* 0x000fe400078e005f */
[----:B------:R-:W-:Y:S02]  /*1b40*/  IMAD.MOV.U32 R37, RZ, RZ, R96 ;  /* 0x000000ffff257224 */ /* 0x000fe400078e0060 */
[----:B------:R-:W-:Y:S02]  /*1b50*/  IMAD.MOV.U32 R36, RZ, RZ, R97 ;  /* 0x000000ffff247224 */ /* 0x000fe400078e0061 */
        /* <DEDUP_REMOVED lines=31> */
[----:B-1----:R-:W-:-:S02]  /*1d50*/  IMAD.MOV.U32 R3, RZ, RZ, R129 ;  /* 0x000000ffff037224 */ /* 0x002fc400078e0081 */
        /* <DEDUP_REMOVED lines=26> */
[----:B------:R-:W-:Y:S01]  /*1f00*/  IMAD.MOV.U32 R220, RZ, RZ, R33 ;  /* 0x000000ffffdc7224 */ /* 0x000fe200078e0021 */
[----:B------:R-:W-:Y:S02]  /*1f10*/  WARPGROUP.DEPBAR.LE gsb0, 0x0 ;  /* 0x00008000000079c5 */ /* 0x000fe40000010000 */
[----:B------:R-:W-:Y:S01]  /*1f20*/  WARPGROUP.ARRIVE ;  /* 0x00000000000079c5 */ /* 0x000fe20000000000 */
[----:B------:R1:W-:Y:S01]  /*1f30*/  STL.64 [R1+0x168], R214 ;  /* 0x000168d601007387 */ /* 0x0003e20000100a00 */
[----:B------:R-:W-:Y:S02]  /*1f40*/  IMAD.MOV.U32 R221, RZ, RZ, R32 ;  /* 0x000000ffffdd7224 */ /* 0x000fe400078e0020 */
[----:B------:R-:W-:Y:S01]  /*1f50*/  IMAD.MOV.U32 R222, RZ, RZ, R31 ;  /* 0x000000ffffde7224 */ /* 0x000fe200078e001f */
[----:B------:R2:W-:Y:S01]  /*1f60*/  STL.64 [R1+0x160], R212 ;  /* 0x000160d401007387 */ /* 0x0005e20000100a00 */
[----:B------:R-:W-:Y:S01]  /*1f70*/  HGMMA.64x128x16.F32.BF16 R88, gdesc[UR4].tnspA.tnspB, RZ, !UPT, gsb0 ;  /* 0x61e00000045879f0 */ /* 0x000fe2000c0018ff */
[----:B------:R-:W-:Y:S01]  /*1f80*/  UIADD3 UR4, UR8, 0x300, URZ ;  /* 0x0000030008047890 */ /* 0x000fe2000fffe03f */
[----:B------:R-:W-:Y:S01]  /*1f90*/  IMAD.MOV.U32 R223, RZ, RZ, R30 ;  /* 0x000000ffffdf7224 */ /* 0x000fe200078e001e */
[----:B------:R3:W-:Y:S01]  /*1fa0*/  STL.64 [R1+0x158], R210 ;  /* 0x000158d201007387 */ /* 0x0007e20000100a00 */
[----:B------:R-:W-:Y:S01]  /*1fb0*/  IMAD.MOV.U32 R224, RZ, RZ, R29 ;  /* 0x000000ffffe07224 */ /* 0x000fe200078e001d */
[----:B------:R-:W-:Y:S01]  /*1fc0*/  UMOV UR5, 0x40000040 ;  /* 0x4000004000057882 */ /* 0x000fe20000000000 */
[----:B------:R-:W-:Y:S01]  /*1fd0*/  IMAD.MOV.U32 R225, RZ, RZ, R28 ;  /* 0x000000ffffe17224 */ /* 0x000fe200078e001c */
[----:B------:R4:W-:Y:S01]  /*1fe0*/  STL.64 [R1+0x150], R208 ;  /* 0x000150d001007387 */ /* 0x0009e20000100a00 */
[----:B-1----:R-:W-:-:S02]  /*1ff0*/  IMAD.MOV.U32 R214, RZ, RZ, R39 ;  /* 0x000000ffffd67224 */ /* 0x002fc400078e0027 */
[----:B------:R-:W-:Y:S01]  /*2000*/  IMAD.MOV.U32 R215, RZ, RZ, R38 ;  /* 0x000000ffffd77224 */ /* 0x000fe200078e0026 */
[----:B------:R1:W-:Y:S01]  /*2010*/  STL.64 [R1+0x148], R206 ;  /* 0x000148ce01007387 */ /* 0x0003e20000100a00 */
[----:B--2---:R-:W-:Y:S02]  /*2020*/  IMAD.MOV.U32 R212, RZ, RZ, R41 ;  /* 0x000000ffffd47224 */ /* 0x004fe400078e0029 */
[----:B------:R-:W-:Y:S01]  /*2030*/  IMAD.MOV.U32 R213, RZ, RZ, R40 ;  /* 0x000000ffffd57224 */ /* 0x000fe200078e0028 */
[----:B------:R2:W-:Y:S01]  /*2040*/  STL.64 [R1+0x140], R204 ;  /* 0x000140cc01007387 */ /* 0x0005e20000100a00 */
[----:B---3--:R-:W-:Y:S02]  /*2050*/  IMAD.MOV.U32 R210, RZ, RZ, R43 ;  /* 0x000000ffffd27224 */ /* 0x008fe400078e002b */
[----:B------:R-:W-:Y:S01]  /*2060*/  IMAD.MOV.U32 R211, RZ, RZ, R42 ;  /* 0x000000ffffd37224 */ /* 0x000fe200078e002a */
[----:B------:R3:W-:Y:S01]  /*2070*/  STL.64 [R1+0x138], R202 ;  /* 0x000138ca01007387 */ /* 0x0007e20000100a00 */
[----:B----4-:R-:W-:-:S02]  /*2080*/  IMAD.MOV.U32 R208, RZ, RZ, R45 ;  /* 0x000000ffffd07224 */ /* 0x010fc400078e002d */
[----:B------:R-:W-:Y:S01]  /*2090*/  IMAD.MOV.U32 R209, RZ, RZ, R44 ;  /* 0x000000ffffd17224 */ /* 0x000fe200078e002c */
[----:B------:R4:W-:Y:S01]  /*20a0*/  STL.64 [R1+0x130], R200 ;  /* 0x000130c801007387 */ /* 0x0009e20000100a00 */
[----:B-1----:R-:W-:Y:S02]  /*20b0*/  IMAD.MOV.U32 R206, RZ, RZ, R47 ;  /* 0x000000ffffce7224 */ /* 0x002fe400078e002f */
[----:B------:R-:W-:Y:S01]  /*20c0*/  IMAD.MOV.U32 R207, RZ, RZ, R46 ;  /* 0x000000ffffcf7224 */ /* 0x000fe200078e002e */
[----:B------:R1:W-:Y:S01]  /*20d0*/  STL.64 [R1+0x128], R198 ;  /* 0x000128c601007387 */ /* 0x0003e20000100a00 */
[----:B--2---:R-:W-:Y:S02]  /*20e0*/  IMAD.MOV.U32 R204, RZ, RZ, R49 ;  /* 0x000000ffffcc7224 */ /* 0x004fe400078e0031 */
[----:B------:R-:W-:Y:S01]  /*20f0*/  IMAD.MOV.U32 R205, RZ, RZ, R48 ;  /* 0x000000ffffcd7224 */ /* 0x000fe200078e0030 */
[----:B------:R2:W-:Y:S01]  /*2100*/  STL.64 [R1+0x120], R196 ;  /* 0x000120c401007387 */ /* 0x0005e20000100a00 */
[----:B---3--:R-:W-:-:S02]  /*2110*/  IMAD.MOV.U32 R202, RZ, RZ, R51 ;  /* 0x000000ffffca7224 */ /* 0x008fc400078e0033 */
[----:B------:R-:W-:Y:S01]  /*2120*/  IMAD.MOV.U32 R203, RZ, RZ, R50 ;  /* 0x000000ffffcb7224 */ /* 0x000fe200078e0032 */
[----:B------:R3:W-:Y:S01]  /*2130*/  STL.64 [R1+0x118], R194 ;  /* 0x000118c201007387 */ /* 0x0007e20000100a00 */
[----:B----4-:R-:W-:Y:S02]  /*2140*/  IMAD.MOV.U32 R200, RZ, RZ, R53 ;  /* 0x000000ffffc87224 */ /* 0x010fe400078e0035 */
[----:B------:R-:W-:Y:S01]  /*2150*/  IMAD.MOV.U32 R201, RZ, RZ, R52 ;  /* 0x000000ffffc97224 */ /* 0x000fe200078e0034 */
[----:B------:R4:W-:Y:S01]  /*2160*/  STL.64 [R1+0x110], R192 ;  /* 0x000110c001007387 */ /* 0x0009e20000100a00 */
[----:B-1----:R-:W-:Y:S02]  /*2170*/  IMAD.MOV.U32 R198, RZ, RZ, R55 ;  /* 0x000000ffffc67224 */ /* 0x002fe400078e0037 */
[----:B------:R-:W-:Y:S01]  /*2180*/  IMAD.MOV.U32 R199, RZ, RZ, R54 ;  /* 0x000000ffffc77224 */ /* 0x000fe200078e0036 */
[----:B------:R1:W-:Y:S01]  /*2190*/  STL.64 [R1+0x108], R190 ;  /* 0x000108be01007387 */ /* 0x0003e20000100a00 */
[----:B--2---:R-:W-:-:S02]  /*21a0*/  IMAD.MOV.U32 R196, RZ, RZ, R57 ;  /* 0x000000ffffc47224 */ /* 0x004fc400078e0039 */
[----:B------:R-:W-:Y:S01]  /*21b0*/  IMAD.MOV.U32 R197, RZ, RZ, R56 ;  /* 0x000000ffffc57224 */ /* 0x000fe200078e0038 */
[----:B------:R2:W-:Y:S01]  /*21c0*/  STL.64 [R1+0x100], R188 ;  /* 0x000100bc01007387 */ /* 0x0005e20000100a00 */
[----:B---3--:R-:W-:Y:S02]  /*21d0*/  IMAD.MOV.U32 R194, RZ, RZ, R59 ;  /* 0x000000ffffc27224 */ /* 0x008fe400078e003b */
[----:B------:R-:W-:Y:S02]  /*21e0*/  IMAD.MOV.U32 R195, RZ, RZ, R58 ;  /* 0x000000ffffc37224 */ /* 0x000fe400078e003a */
[----:B----4-:R-:W-:Y:S02]  /*21f0*/  IMAD.MOV.U32 R192, RZ, RZ, R61 ;  /* 0x000000ffffc07224 */ /* 0x010fe400078e003d */
[----:B------:R-:W-:Y:S02]  /*2200*/  IMAD.MOV.U32 R193, RZ, RZ, R60 ;  /* 0x000000ffffc17224 */ /* 0x000fe400078e003c */
[----:B-1----:R-:W-:-:S02]  /*2210*/  IMAD.MOV.U32 R190, RZ, RZ, R63 ;  /* 0x000000ffffbe7224 */ /* 0x002fc400078e003f */
[----:B------:R-:W-:Y:S02]  /*2220*/  IMAD.MOV.U32 R191, RZ, RZ, R62 ;  /* 0x000000ffffbf7224 */ /* 0x000fe400078e003e */
[----:B--2---:R-:W-:Y:S02]  /*2230*/  IMAD.MOV.U32 R188, RZ, RZ, R65 ;  /* 0x000000ffffbc7224 */ /* 0x004fe400078e0041 */
        /* <DEDUP_REMOVED lines=26> */
[----:B------:R-:W-:Y:S01]  /*23e0*/  IMAD.MOV.U32 R251, RZ, RZ, R0 ;  /* 0x000000fffffb7224 */ /* 0x000fe200078e0000 */
[----:B------:R-:W-:Y:S02]  /*23f0*/  WARPGROUP.DEPBAR.LE gsb0, 0x0 ;  /* 0x00008000000079c5 */ /* 0x000fe40000010000 */
[----:B------:R-:W-:-:S06]  /*2400*/  WARPGROUP.ARRIVE ;  /* 0x00000000000079c5 */ /* 0x000fcc0000000000 */
[----:B------:R-:W-:Y:S01]  /*2410*/  HGMMA.64x128x16.F32.BF16 R24, gdesc[UR4].tnspA.tnspB, RZ, !UPT, gsb0 ;  /* 0x61e00000041879f0 */ /* 0x000fe2000c0018ff */
[----:B------:R-:W-:Y:S02]  /*2420*/  UIADD3 UR4, UR8, 0x80, URZ ;  /* 0x0000008008047890 */ /* 0x000fe4000fffe03f */
[----:B------:R-:W-:Y:S01]  /*2430*/  UIADD3 UR6, UR9, 0x80, URZ ;  /* 0x0000008009067890 */ /* 0x000fe2000fffe03f */
[----:B------:R-:W-:Y:S01]  /*2440*/  UMOV UR5, 0x40000040 ;  /* 0x4000004000057882 */ /* 0x000fe20000000000 */
[----:B------:R-:W-:Y:S01]  /*2450*/  UMOV UR7, 0x40000040 ;  /* 0x4000004000077882 */ /* 0x000fe20000000000 */
[----:B------:R-:W-:Y:S02]  /*2460*/  WARPGROUP.DEPBAR.LE gsb0, 0x0 ;  /* 0x00008000000079c5 */ /* 0x000fe40000010000 */
[----:B------:R-:W-:-:S06]  /*2470*/  WARPGROUP.ARRIVE ;  /* 0x00000000000079c5 */ /* 0x000fcc0000000000 */
[----:B------:R-:W-:Y:S03]  /*2480*/  HGMMA.64x128x16.F32.BF16 R188, gdesc[UR4].tnspA.tnspB, R188, gsb0 ;  /* 0x61e0000004bc79f0 */ /* 0x000fe600080018bc */
[----:B------:R-:W-:Y:S02]  /*2490*/  WARPGROUP.DEPBAR.LE gsb0, 0x0 ;  /* 0x00008000000079c5 */ /* 0x000fe40000010000 */
[----:B------:R-:W-:Y:S04]  /*24a0*/  STL.64 [R1], R188 ;  /* 0x000000bc01007387 */ /* 0x000fe80000100a00 */
[----:B------:R-:W-:Y:S04]  /*24b0*/  STL.64 [R1+0x8], R190 ;  /* 0x000008be01007387 */ /* 0x000fe80000100a00 */
        /* <DEDUP_REMOVED lines=11> */
[----:B------:R1:W-:Y:S04]  /*2570*/  STL.64 [R1+0x68], R214 ;  /* 0x000068d601007387 */ /* 0x0003e80000100a00 */
        /* <DEDUP_REMOVED lines=18> */
[----:B-1----:R-:W3:Y:S04]  /*26a0*/  LDL.LU.64 R214, [R1+0x168] ;  /* 0x0001680001d67983 */ /* 0x002ee80000300a00 */
[----:B------:R-:W3:Y:S04]  /*26b0*/  LDL.LU.64 R212, [R1+0x160] ;  /* 0x0001600001d47983 */ /* 0x000ee80000300a00 */
        /* <DEDUP_REMOVED lines=11> */
[----:B------:R-:W3:Y:S01]  /*2770*/  LDL.LU.64 R188, [R1+0x100] ;  /* 0x0001000001bc7983 */ /* 0x000ee20000300a00 */
[----:B------:R-:W-:Y:S01]  /*2780*/  UIADD3 UR4, UR8, 0x180, URZ ;  /* 0x0000018008047890 */ /* 0x000fe2000fffe03f */
[----:B------:R-:W-:Y:S01]  /*2790*/  UMOV UR5, 0x40000040 ;  /* 0x4000004000057882 */ /* 0x000fe20000000000 */
[----:B---3--:R-:W-:-:S07]  /*27a0*/  WARPGROUP.ARRIVE ;  /* 0x00000000000079c5 */ /* 0x008fce0000000000 */
[----:B------:R-:W-:Y:S01]  /*27b0*/  HGMMA.64x128x16.F32.BF16 R152, gdesc[UR4].tnspA.tnspB, R152, gsb0 ;  /* 0x61e00000049879f0 */ /* 0x000fe20008001898 */
[----:B------:R-:W-:Y:S01]  /*27c0*/  UIADD3 UR4, UR8, 0x280, URZ ;  /* 0x0000028008047890 */ /* 0x000fe2000fffe03f */
[----:B------:R-:W-:Y:S01]  /*27d0*/  UMOV UR5, 0x40000040 ;  /* 0x4000004000057882 */ /* 0x000fe20000000000 */
[----:B------:R-:W-:Y:S02]  /*27e0*/  WARPGROUP.DEPBAR.LE gsb0, 0x0 ;  /* 0x00008000000079c5 */ /* 0x000fe40000010000 */
[----:B------:R-:W-:-:S07]  /*27f0*/  WARPGROUP.ARRIVE ;  /* 0x00000000000079c5 */ /* 0x000fce0000000000 */
[----:B------:R-:W-:Y:S01]  /*2800*/  HGMMA.64x128x16.F32.BF16 R88, gdesc[UR4].tnspA.tnspB, R88, gsb0 ;  /* 0x61e00000045879f0 */ /* 0x000fe20008001858 */
[----:B------:R-:W-:Y:S01]  /*2810*/  UIADD3 UR4, UR8, 0x380, URZ ;  /* 0x0000038008047890 */ /* 0x000fe2000fffe03f */
[----:B------:R-:W-:Y:S01]  /*2820*/  UMOV UR5, 0x40000040 ;  /* 0x4000004000057882 */ /* 0x000fe20000000000 */
[----:B------:R-:W-:Y:S02]  /*2830*/  WARPGROUP.DEPBAR.LE gsb0, 0x0 ;  /* 0x00008000000079c5 */ /* 0x000fe40000010000 */
[----:B------:R-:W-:-:S07]  /*2840*/  WARPGROUP.ARRIVE ;  /* 0x00000000000079c5 */ /* 0x000fce0000000000 */
[----:B------:R-:W-:Y:S01]  /*2850*/  HGMMA.64x128x16.F32.BF16 R24, gdesc[UR4].tnspA.tnspB, R24, gsb0 ;  /* 0x61e00000041879f0 */ /* 0x000fe20008001818 */
[----:B--2---:R-:W-:Y:S02]  /*2860*/  UMOV UR4, 0x1 ;  /* 0x0000000100047882 */ /* 0x004fe40000000000 */
[----:B------:R-:W-:-:S03]  /*2870*/  WARPGROUP.DEPBAR.LE gsb0, 0x0 ;  /* 0x00008000000079c5 */ /* 0x000fc60000010000 */
.L_x_11:
[----:B------:R-:W-:-:S04]  /*2880*/  UISETP.LT.AND UP0, UPT, UR39, 0x1, UPT ;  /* 0x000000012700788c */ /* 0x000fc8000bf01270 */
[----:B------:R-:W-:-:S04]  /*2890*/  USEL UR5, UR39, 0x1, UP0 ;  /* 0x0000000127057887 */ /* 0x000fc80008000000 */
[----:B------:R-:W-:-:S04]  /*28a0*/  UIADD3 UR39, -UR5, UR39, URZ ;  /* 0x0000002705277290 */ /* 0x000fc8000fffe13f */
[----:B------:R-:W-:-:S06]  /*28b0*/  UISETP.GE.AND UP0, UPT, UR39, 0x1, UPT ;  /* 0x000000012700788c */ /* 0x000fcc000bf06270 */
[----:B------:R-:W-:-:S13]  /*28c0*/  PLOP3.LUT P1, PT, PT, PT, UP0, 0x80, 0x0 ;  /* 0x000000000000781c */ /* 0x000fda0003f2f008 */
[----:B------:R-:W-:Y:S05]  /*28d0*/  @!P1 BRA `(.L_x_14) ;  /* 0x0000001400989947 */ /* 0x000fea0003800000 */
[----:B------:R-:W-:Y:S01]  /*28e0*/  IMAD.MOV.U32 R4, RZ, RZ, RZ ;  /* 0x000000ffff047224 */ /* 0x000fe200078e00ff */
[----:B------:R-:W-:Y:S01]  /*28f0*/  ULOP3.LUT UR18, UR15, 0x1, URZ, 0xfc, !UPT ;  /* 0x000000010f127892 */ /* 0x000fe2000f8efc3f */
[----:B------:R-:W-:Y:S01]  /*2900*/  IMAD.U32 R3, RZ, RZ, UR39 ;  /* 0x00000027ff037e24 */ /* 0x000fe2000f8e00ff */
[----:B------:R-:W-:Y:S01]  /*2910*/  UISETP.NE.U32.AND UP0, UPT, UR4, URZ, UPT ;  /* 0x0000003f0400728c */ /* 0x000fe2000bf05070 */
[----:B------:R-:W-:-:S10]  /*2920*/  UMOV UR5, URZ ;  /* 0x0000003f00057c82 */ /* 0x000fd40008000000 */
.L_x_19:
[----:B------:R-:W-:-:S06]  /*2930*/  UISETP.NE.AND UP1, UPT, UR18, 0x3, UPT ;  /* 0x000000031200788c */ /* 0x000fcc000bf25270 */
[----:B------:R-:W-:-:S13]  /*2940*/  PLOP3.LUT P2, PT, PT, PT, UP1, 0x80, 0x0 ;  /* 0x000000000000781c */ /* 0x000fda0003f4f018 */
[----:B------:R-:W-:Y:S05]  /*2950*/  @!P2 BRA `(.L_x_15) ;  /* 0x000000000004a947 */ /* 0x000fea0003800000 */
[----:B------:R-:W-:Y:S01]  /*2960*/  BPT.TRAP 0x1 ;  /* 0x000000040000795c */ /* 0x000fe20000300000 */
.L_x_15:
[----:B------:R-:W1:Y:S01]  /*2970*/  S2UR UR7, SR_CgaCtaId ;  /* 0x00000000000779c3 */ /* 0x000e620000008800 */
[----:B------:R-:W-:Y:S01]  /*2980*/  UMOV UR6, 0x400 ;  /* 0x0000040000067882 */ /* 0x000fe20000000000 */
[----:B------:R-:W-:Y:S01]  /*2990*/  SHF.L.U32 R2, R4, 0x1f, RZ ;  /* 0x0000001f04027819 */ /* 0x000fe200000006ff */
[----:B-1----:R-:W-:-:S04]  /*29a0*/  ULEA UR6, UR7, UR6, 0x18 ;  /* 0x0000000607067291 */ /* 0x002fc8000f8ec03f */
[----:B------:R-:W-:-:S12]  /*29b0*/  ULEA UR7, UR4, UR6, 0x3 ;  /* 0x0000000604077291 */ /* 0x000fd8000f8e183f */
.L_x_16:
[----:B-1----:R-:W-:-:S04]  /*29c0*/  IMAD.U32 R0, RZ, RZ, UR7 ;  /* 0x00000007ff007e24 */ /* 0x002fc8000f8e00ff */
[----:B------:R1:W2:Y:S03]  /*29d0*/  SYNCS.PHASECHK.TRANS64.TRYWAIT P1, [R0+URZ+0x36000], R2 ;  /* 0x03600002000075a7 */ /* 0x0002a6000802017f */
[----:B--2---:R-:W-:Y:S05]  /*29e0*/  @!P1 NANOSLEEP.SYNCS 0x989680 ;  /* 0x009896800000995d */ /* 0x004fea0003900000 */
[----:B------:R-:W2:Y:S02]  /*29f0*/  @!P1 SYNCS.PHASECHK.TRANS64 P1, [R0+URZ+0x36000], R2 ;  /* 0x03600002000095a7 */ /* 0x000ea4000802007f */
[----:B--2---:R-:W-:Y:S05]  /*2a00*/  @!P1 BRA `(.L_x_16) ;  /* 0xfffffffc00ec9947 */ /* 0x004fea000383ffff */
        /* <DEDUP_REMOVED lines=32> */
[----:B--2---:R-:W2:Y:S04]  /*2c10*/  LDL.LU.64 R24, [R1] ;  /* 0x0000000001187983 */ /* 0x004ea80000300a00 */
[----:B------:R-:W2:Y:S04]  /*2c20*/  LDL.LU.64 R26, [R1+0x8] ;  /* 0x00000800011a7983 */ /* 0x000ea80000300a00 */
        /* <DEDUP_REMOVED lines=29> */
[----:B------:R-:W2:Y:S01]  /*2e00*/  LDL.LU.64 R86, [R1+0xf8] ;  /* 0x0000f80001567983 */ /* 0x000ea20000300a00 */
[----:B------:R-:W-:Y:S01]  /*2e10*/  UIADD3 UR7, UR6, 0x24000, URZ ;  /* 0x0002400006077890 */ /* 0x000fe2000fffe03f */
[----:B------:R-:W-:Y:S01]  /*2e20*/  UMOV UR9, 0x40000040 ;  /* 0x4000004000097882 */ /* 0x000fe20000000000 */
[----:B------:R-:W-:-:S02]  /*2e30*/  UMOV UR11, 0x40000040 ;  /* 0x40000040000b7882 */ /* 0x000fc40000000000 */
[----:B------:R-:W-:Y:S02]  /*2e40*/  USHF.R.U32.HI UR8, URZ, 0x4, UR7 ;  /* 0x000000043f087899 */ /* 0x000fe40008011607 */
[----:B------:R-:W-:Y:S02]  /*2e50*/  USHF.R.U32.HI UR7, URZ, 0x4, UR6 ;  /* 0x000000043f077899 */ /* 0x000fe40008011606 */
[----:B------:R-:W-:Y:S02]  /*2e60*/  ULOP3.LUT UR8, UR8, 0x3fff, URZ, 0xc0, !UPT ;  /* 0x00003fff08087892 */ /* 0x000fe4000f8ec03f */
[----:B------:R-:W-:Y:S02]  /*2e70*/  ULOP3.LUT UR7, UR7, 0x3fff, URZ, 0xc0, !UPT ;  /* 0x00003fff07077892 */ /* 0x000fe4000f8ec03f */
[----:B------:R-:W-:Y:S02]  /*2e80*/  ULOP3.LUT UR8, UR8, 0x1000000, URZ, 0xfc, !UPT ;  /* 0x0100000008087892 */ /* 0x000fe4000f8efc3f */
[----:B------:R-:W-:-:S02]  /*2e90*/  ULEA UR7, UR4, UR7, 0xa ;  /* 0x0000000704077291 */ /* 0x000fc4000f8e503f */
[----:B------:R-:W-:-:S05]  /*2ea0*/  ULEA UR17, UR4, UR8, 0x9 ;  /* 0x0000000804117291 */ /* 0x000fca000f8e483f */
[----:B------:R-:W-:Y:S02]  /*2eb0*/  UMOV UR8, UR7 ;  /* 0x0000000700087c82 */ /* 0x000fe40008000000 */
[----:B------:R-:W-:Y:S01]  /*2ec0*/  UMOV UR10, UR17 ;  /* 0x00000011000a7c82 */ /* 0x000fe20008000000 */
[----:B--2---:R-:W-:-:S06]  /*2ed0*/  WARPGROUP.ARRIVE ;  /* 0x00000000000079c5 */ /* 0x004fcc0000000000 */
[----:B------:R-:W-:Y:S01]  /*2ee0*/  HGMMA.64x128x16.F32.BF16 R24, gdesc[UR8].tnspA.tnspB, R24, UP0, gsb0 ;  /* 0x61e00000081879f0 */ /* 0x000fe2000b801818 */
[----:B------:R-:W-:Y:S01]  /*2ef0*/  UIADD3 UR8, UR7, 0x100, URZ ;  /* 0x0000010007087890 */ /* 0x000fe2000fffe03f */
[----:B------:R-:W-:Y:S01]  /*2f00*/  UMOV UR9, 0x40000040 ;  /* 0x4000004000097882 */ /* 0x000fe20000000000 */
[----:B------:R-:W-:Y:S02]  /*2f10*/  WARPGROUP.DEPBAR.LE gsb0, 0x0 ;  /* 0x00008000000079c5 */ /* 0x000fe40000010000 */
[----:B------:R-:W-:Y:S01]  /*2f20*/  STL.64 [R1], R24 ;  /* 0x0000001801007387 */ /* 0x000fe20000100a00 */
[----:B-1----:R-:W-:Y:S02]  /*2f30*/  IMAD.MOV.U32 R2, RZ, RZ, R86 ;  /* 0x000000ffff027224 */ /* 0x002fe400078e0056 */
[----:B------:R-:W-:Y:S01]  /*2f40*/  IMAD.MOV.U32 R0, RZ, RZ, R87 ;  /* 0x000000ffff007224 */ /* 0x000fe200078e0057 */
[----:B------:R-:W-:Y:S01]  /*2f50*/  STL.64 [R1+0x8], R26 ;  /* 0x0000081a01007387 */ /* 0x000fe20000100a00 */
[----:B------:R-:W-:-:S02]  /*2f60*/  IMAD.MOV.U32 R7, RZ, RZ, R84 ;  /* 0x000000ffff077224 */ /* 0x000fc400078e0054 */
[----:B------:R-:W-:Y:S01]  /*2f70*/  IMAD.MOV.U32 R6, RZ, RZ, R85 ;  /* 0x000000ffff067224 */ /* 0x000fe200078e0055 */
[----:B------:R-:W-:Y:S01]  /*2f80*/  STL.64 [R1+0x10], R28 ;  /* 0x0000101c01007387 */ /* 0x000fe20000100a00 */
[----:B------:R-:W-:Y:S02]  /*2f90*/  IMAD.MOV.U32 R9, RZ, RZ, R82 ;  /* 0x000000ffff097224 */ /* 0x000fe400078e0052 */
[----:B------:R-:W-:Y:S01]  /*2fa0*/  IMAD.MOV.U32 R8, RZ, RZ, R83 ;  /* 0x000000ffff087224 */ /* 0x000fe200078e0053 */
[----:B------:R1:W-:Y:S01]  /*2fb0*/  STL [R1+0x18], R30 ;  /* 0x0000181e01007387 */ /* 0x0003e20000100800 */
[----:B------:R-:W-:Y:S02]  /*2fc0*/  IMAD.MOV.U32 R11, RZ, RZ, R80 ;  /* 0x000000ffff0b7224 */ /* 0x000fe400078e0050 */
[----:B------:R-:W-:Y:S01]  /*2fd0*/  IMAD.MOV.U32 R10, RZ, RZ, R81 ;  /* 0x000000ffff0a7224 */ /* 0x000fe200078e0051 */
[----:B------:R-:W2:Y:S01]  /*2fe0*/  LDL.LU.64 R86, [R1+0x268] ;  /* 0x0002680001567983 */ /* 0x000ea20000300a00 */
[----:B------:R-:W-:-:S02]  /*2ff0*/  IMAD.MOV.U32 R13, RZ, RZ, R78 ;  /* 0x000000ffff0d7224 */ /* 0x000fc400078e004e */
[----:B------:R-:W-:Y:S01]  /*3000*/  IMAD.MOV.U32 R12, RZ, RZ, R79 ;  /* 0x000000ffff0c7224 */ /* 0x000fe200078e004f */
[----:B------:R-:W2:Y:S01]  /*3010*/  LDL.LU.64 R84, [R1+0x260] ;  /* 0x0002600001547983 */ /* 0x000ea20000300a00 */
[----:B------:R-:W-:Y:S02]  /*3020*/  IMAD.MOV.U32 R15, RZ, RZ, R76 ;  /* 0x000000ffff0f7224 */ /* 0x000fe400078e004c */
[----:B------:R-:W-:Y:S01]  /*3030*/  IMAD.MOV.U32 R14, RZ, RZ, R77 ;  /* 0x000000ffff0e7224 */ /* 0x000fe200078e004d */
[----:B------:R-:W2:Y:S01]  /*3040*/  LDL.LU.64 R82, [R1+0x258] ;  /* 0x0002580001527983 */ /* 0x000ea20000300a00 */
        /* <DEDUP_REMOVED lines=18> */
[----:B------:R-:W-:Y:S01]  /*3170*/  IMAD.MOV.U32 R226, RZ, RZ, R62 ;  /* 0x000000ffffe27224 */ /* 0x000fe200078e003e */
[----:B------:R-:W-:Y:S01]  /*3180*/  WARPGROUP.ARRIVE ;  /* 0x00000000000079c5 */ /* 0x000fe20000000000 */
[----:B------:R-:W-:Y:S01]  /*3190*/  IMAD.MOV.U32 R227, RZ, RZ, R63 ;  /* 0x000000ffffe37224 */ /* 0x000fe200078e003f */
[----:B------:R-:W2:Y:S01]  /*31a0*/  LDL.LU.64 R68, [R1+0x220] ;  /* 0x0002200001447983 */ /* 0x000ea20000300a00 */
[----:B------:R-:W-:-:S02]  /*31b0*/  IMAD.MOV.U32 R224, RZ, RZ, R60 ;  /* 0x000000ffffe07224 */ /* 0x000fc400078e003c */
[----:B------:R-:W-:Y:S01]  /*31c0*/  IMAD.MOV.U32 R225, RZ, RZ, R61 ;  /* 0x000000ffffe17224 */ /* 0x000fe200078e003d */
[----:B------:R-:W2:Y:S01]  /*31d0*/  LDL.LU.64 R66, [R1+0x218] ;  /* 0x0002180001427983 */ /* 0x000ea20000300a00 */
[----:B------:R-:W-:Y:S01]  /*31e0*/  IMAD.MOV.U32 R222, RZ, RZ, R58 ;  /* 0x000000ffffde7224 */ /* 0x000fe200078e003a */
[----:B------:R-:W-:Y:S01]  /*31f0*/  HGMMA.64x128x16.F32.BF16 R152, gdesc[UR8].tnspA.tnspB, R152, UP0, gsb0 ;  /* 0x61e00000089879f0 */ /* 0x000fe2000b801898 */
        /* <DEDUP_REMOVED lines=41> */
[----:B------:R-:W-:-:S03]  /*3490*/  IMAD.MOV.U32 R252, RZ, RZ, R31 ;  /* 0x000000fffffc7224 */ /* 0x000fc600078e001f */
[----:B------:R-:W2:Y:S04]  /*34a0*/  LDL.LU.64 R36, [R1+0x1a0] ;  /* 0x0001a00001247983 */ /* 0x000ea80000300a00 */
[----:B------:R-:W2:Y:S04]  /*34b0*/  LDL.LU.64 R34, [R1+0x198] ;  /* 0x0001980001227983 */ /* 0x000ea80000300a00 */
[----:B------:R-:W2:Y:S04]  /*34c0*/  LDL.LU.64 R32, [R1+0x190] ;  /* 0x0001900001207983 */ /* 0x000ea80000300a00 */
[----:B-1----:R-:W2:Y:S04]  /*34d0*/  LDL.LU.64 R30, [R1+0x188] ;  /* 0x00018800011e7983 */ /* 0x002ea80000300a00 */
[----:B------:R-:W2:Y:S04]  /*34e0*/  LDL.LU.64 R28, [R1+0x180] ;  /* 0x00018000011c7983 */ /* 0x000ea80000300a00 */
[----:B------:R-:W2:Y:S04]  /*34f0*/  LDL.LU.64 R26, [R1+0x178] ;  /* 0x00017800011a7983 */ /* 0x000ea80000300a00 */
[----:B------:R-:W2:Y:S01]  /*3500*/  LDL.LU.64 R24, [R1+0x170] ;  /* 0x0001700001187983 */ /* 0x000ea20000300a00 */
[----:B------:R-:W-:-:S03]  /*3510*/  WARPGROUP.DEPBAR.LE gsb0, 0x0 ;  /* 0x00008000000079c5 */ /* 0x000fc60000010000 */
        /* <DEDUP_REMOVED lines=14> */
[----:B-1----:R-:W3:Y:S04]  /*3600*/  LDL.LU R188, [R1] ;  /* 0x0000000001bc7983 */ /* 0x002ee80000300800 */
[----:B------:R-:W3:Y:S04]  /*3610*/  LDL.LU R189, [R1+0x4] ;  /* 0x0000040001bd7983 */ /* 0x000ee80000300800 */
[----:B------:R-:W3:Y:S04]  /*3620*/  LDL.LU R190, [R1+0x8] ;  /* 0x0000080001be7983 */ /* 0x000ee80000300800 */
[----:B------:R-:W3:Y:S04]  /*3630*/  LDL.LU R191, [R1+0xc] ;  /* 0x00000c0001bf7983 */ /* 0x000ee80000300800 */
[----:B------:R-:W3:Y:S04]  /*3640*/  LDL.LU R192, [R1+0x10] ;  /* 0x0000100001c07983 */ /* 0x000ee80000300800 */
[----:B------:R-:W3:Y:S04]  /*3650*/  LDL.LU R193, [R1+0x14] ;  /* 0x0000140001c17983 */ /* 0x000ee80000300800 */
[----:B------:R-:W3:Y:S01]  /*3660*/  LDL.LU R194, [R1+0x18] ;  /* 0x0000180001c27983 */ /* 0x000ee20000300800 */
[----:B------:R-:W-:Y:S01]  /*3670*/  UIADD3 UR8, UR7, 0x200, URZ ;  /* 0x0000020007087890 */ /* 0x000fe2000fffe03f */
[----:B------:R-:W-:Y:S01]  /*3680*/  WARPGROUP.ARRIVE ;  /* 0x00000000000079c5 */ /* 0x000fe20000000000 */
[----:B------:R-:W-:-:S07]  /*3690*/  UMOV UR9, 0x40000040 ;  /* 0x4000004000097882 */ /* 0x000fce0000000000 */
[----:B------:R-:W-:Y:S01]  /*36a0*/  HGMMA.64x128x16.F32.BF16 R88, gdesc[UR8].tnspA.tnspB, R88, UP0, gsb0 ;  /* 0x61e00000085879f0 */ /* 0x000fe2000b801858 */
[----:B------:R-:W-:Y:S01]  /*36b0*/  UIADD3 UR8, UR7, 0x300, URZ ;  /* 0x0000030007087890 */ /* 0x000fe2000fffe03f */
[----:B------:R-:W-:Y:S01]  /*36c0*/  UMOV UR9, 0x40000040 ;  /* 0x4000004000097882 */ /* 0x000fe20000000000 */
        /* <DEDUP_REMOVED lines=10> */
[----:B------:R-:W-:Y:S01]  /*3770*/  IMAD.MOV.U32 R206, RZ, RZ, R241 ;  /* 0x000000ffffce7224 */ /* 0x000fe200078e00f1 */
[----:B------:R-:W-:-:S02]  /*3780*/  WARPGROUP.DEPBAR.LE gsb0, 0x0 ;  /* 0x00008000000079c5 */ /* 0x000fc40000010000 */
[----:B--2---:R-:W-:-:S06]  /*3790*/  WARPGROUP.ARRIVE ;  /* 0x00000000000079c5 */ /* 0x004fcc0000000000 */
[----:B------:R-:W-:Y:S01]  /*37a0*/  HGMMA.64x128x16.F32.BF16 R24, gdesc[UR8].tnspA.tnspB, R24, UP0, gsb0 ;  /* 0x61e00000081879f0 */ /* 0x000fe2000b801818 */
        /* <DEDUP_REMOVED lines=30> */
[----:B------:R-:W-:-:S02]  /*3990*/  UIADD3 UR8, UR7, 0x80, URZ ;  /* 0x0000008007087890 */ /* 0x000fc4000fffe03f */
[----:B------:R-:W-:Y:S01]  /*39a0*/  UIADD3 UR10, UR17, 0x80, URZ ;  /* 0x00000080110a7890 */ /* 0x000fe2000fffe03f */
[----:B------:R-:W-:Y:S01]  /*39b0*/  UMOV UR9, 0x40000040 ;  /* 0x4000004000097882 */ /* 0x000fe20000000000 */
[----:B------:R-:W-:Y:S01]  /*39c0*/  UMOV UR11, 0x40000040 ;  /* 0x40000040000b7882 */ /* 0x000fe20000000000 */
[----:B------:R-:W-:Y:S02]  /*39d0*/  WARPGROUP.DEPBAR.LE gsb0, 0x0 ;  /* 0x00008000000079c5 */ /* 0x000fe40000010000 */
[----:B---3--:R-:W-:-:S06]  /*39e0*/  WARPGROUP.ARRIVE ;  /* 0x00000000000079c5 */ /* 0x008fcc0000000000 */
        /* <DEDUP_REMOVED lines=61> */
[----:B------:R-:W-:Y:S03]  /*3dc0*/  HGMMA.64x128x16.F32.BF16 R24, gdesc[UR8].tnspA.tnspB, R24, gsb0 ;  /* 0x61e00000081879f0 */ /* 0x000fe60008001818 */
[----:B------:R-:W-:Y:S02]  /*3dd0*/  WARPGROUP.DEPBAR.LE gsb0, 0x0 ;  /* 0x00008000000079c5 */ /* 0x000fe40000010000 */
[----:B--2---:R-:W-:Y:S05]  /*3de0*/  @!P2 BRA `(.L_x_17) ;  /* 0x000000000004a947 */ /* 0x004fea0003800000 */
[----:B------:R-:W-:Y:S01]  /*3df0*/  BPT.TRAP 0x1 ;  /* 0x000000040000795c */ /* 0x000fe20000300000 */
.L_x_17:
[----:B------:R-:W-:Y:S02]  /*3e00*/  UISETP.GT.U32.AND UP0, UPT, UR15, 0x1, UPT ;  /* 0x000000010f00788c */ /* 0x000fe4000bf04070 */
[----:B------:R-:W-:-:S04]  /*3e10*/  ULEA UR6, UR5, UR6, 0x3 ;  /* 0x0000000605067291 */ /* 0x000fc8000f8e183f */
[----:B------:R-:W-:Y:S01]  /*3e20*/  UIADD3 UR6, UR6, 0x36048, URZ ;  /* 0x0003604806067890 */ /* 0x000fe2000fffe03f */
[----:B------:R-:W-:-:S03]  /*3e30*/  PLOP3.LUT P1, PT, PT, PT, UP0, 0x80, 0x0 ;  /* 0x000000000000781c */ /* 0x000fc60003f2f008 */
[----:B------:R-:W-:-:S09]  /*3e40*/  UPRMT UR6, URZ, 0x654, UR6 ;  /* 0x000006543f067896 */ /* 0x000fd20008000006 */
[----:B------:R-:W-:Y:S01]  /*3e50*/  SYNCS.ARRIVE.TRANS64.RED.A1T0 RZ, [UR6], RZ ;  /* 0x000000ffffff79a7 */ /* 0x000fe20008100406 */
[----:B------:R-:W-:Y:S05]  /*3e60*/  @P1 BRA `(.L_x_18) ;  /* 0x0000000000041947 */ /* 0x000fea0003800000 */
[----:B------:R-:W-:Y:S01]  /*3e70*/  BPT.TRAP 0x1 ;  /* 0x000000040000795c */ /* 0x000fe20000300000 */
.L_x_18:
[----:B------:R-:W-:Y:S01]  /*3e80*/  UIADD3 UR4, UR4, 0x1, URZ ;  /* 0x0000000104047890 */ /* 0x000fe2000fffe03f */
[C---:B------:R-:W-:Y:S01]  /*3e90*/  ISETP.GT.AND P1, PT, R3.reuse, 0x1, PT ;  /* 0x000000010300780c */ /* 0x040fe20003f24270 */
[----:B------:R-:W-:Y:S01]  /*3ea0*/  UIADD3 UR5, UR5, 0x1, URZ ;  /* 0x0000000105057890 */ /* 0x000fe2000fffe03f */
[----:B------:R-:W-:Y:S01]  /*3eb0*/  VIADD R3, R3, 0xffffffff ;  /* 0xffffffff03037836 */ /* 0x000fe20000000000 */
[----:B------:R-:W-:Y:S02]  /*3ec0*/  UISETP.NE.AND UP0, UPT, UR4, 0x9, UPT ;  /* 0x000000090400788c */ /* 0x000fe4000bf05270 */
[----:B------:R-:W-:Y:S02]  /*3ed0*/  UISETP.NE.AND UP1, UPT, UR5, 0x9, UPT ;  /* 0x000000090500788c */ /* 0x000fe4000bf25270 */
[----:B------:R-:W-:Y:S02]  /*3ee0*/  USEL UR6, URZ, 0x1, UP0 ;  /* 0x000000013f067887 */ /* 0x000fe40008000000 */
[----:B------:R-:W-:-:S02]  /*3ef0*/  USEL UR4, UR4, URZ, UP0 ;  /* 0x0000003f04047287 */ /* 0x000fc40008000000 */
[----:B------:R-:W-:Y:S02]  /*3f00*/  USEL UR5, UR5, URZ, UP1 ;  /* 0x0000003f05057287 */ /* 0x000fe40008800000 */
[----:B------:R-:W-:Y:S01]  /*3f10*/  UPLOP3.LUT UP0, UPT, UPT, UPT, UPT, 0x80, 0x0 ;  /* 0x000000000000789c */ /* 0x000fe20003f0f070 */
[----:B------:R-:W-:Y:S01]  /*3f20*/  LOP3.LUT R4, R4, UR6, RZ, 0x3c, !PT ;  /* 0x0000000604047c12 */ /* 0x000fe2000f8e3cff */
[----:B------:R-:W-:Y:S09]  /*3f30*/  @P1 BRA `(.L_x_19) ;  /* 0xffffffe8007c1947 */ /* 0x000ff2000383ffff */
.L_x_14:
[----:B------:R-:W-:Y:S05]  /*3f40*/  @!P0 BRA `(.L_x_20) ;  /* 0x00000000004c8947 */ /* 0x000fea0003800000 */
[----:B------:R-:W-:-:S04]  /*3f50*/  ULOP3.LUT UR4, UR15, 0x1, URZ, 0xfc, !UPT ;  /* 0x000000010f047892 */ /* 0x000fc8000f8efc3f */
[----:B------:R-:W-:-:S06]  /*3f60*/  UISETP.NE.AND UP0, UPT, UR4, 0x3, UPT ;  /* 0x000000030400788c */ /* 0x000fcc000bf05270 */
[----:B------:R-:W-:-:S13]  /*3f70*/  PLOP3.LUT P0, PT, PT, PT, UP0, 0x80, 0x0 ;  /* 0x000000000000781c */ /* 0x000fda0003f0f008 */
[----:B------:R-:W-:Y:S05]  /*3f80*/  @!P0 BRA `(.L_x_21) ;  /* 0x0000000000048947 */ /* 0x000fea0003800000 */
[----:B------:R-:W-:Y:S01]  /*3f90*/  BPT.TRAP 0x1 ;  /* 0x000000040000795c */ /* 0x000fe20000300000 */
.L_x_21:
[----:B------:R-:W1:Y:S01]  /*3fa0*/  S2UR UR6, SR_CgaCtaId ;  /* 0x00000000000679c3 */ /* 0x000e620000008800 */
[----:B------:R-:W-:Y:S02]  /*3fb0*/  UIMAD.WIDE.U32 UR4, UR39, 0x38e38e39, URZ ;  /* 0x38e38e39270478a5 */ /* 0x000fe4000f8e003f */
[----:B------:R-:W-:Y:S02]  /*3fc0*/  UISETP.GT.U32.AND UP0, UPT, UR15, 0x1, UPT ;  /* 0x000000010f00788c */ /* 0x000fe4000bf04070 */
[----:B------:R-:W-:-:S03]  /*3fd0*/  USHF.R.U32.HI UR4, URZ, 0x1, UR5 ;  /* 0x000000013f047899 */ /* 0x000fc60008011605 */
[----:B------:R-:W-:Y:S01]  /*3fe0*/  UMOV UR5, 0x400 ;  /* 0x0000040000057882 */ /* 0x000fe20000000000 */
[----:B------:R-:W-:Y:S01]  /*3ff0*/  UIMAD UR4, UR4, -0x9, UR39 ;  /* 0xfffffff7040478a4 */ /* 0x000fe2000f8e0227 */
[----:B------:R-:W-:Y:S01]  /*4000*/  PLOP3.LUT P0, PT, PT, PT, UP0, 0x80, 0x0 ;  /* 0x000000000000781c */ /* 0x000fe20003f0f008 */
[----:B-1----:R-:W-:-:S04]  /*4010*/  ULEA UR5, UR6, UR5, 0x18 ;  /* 0x0000000506057291 */ /* 0x002fc8000f8ec03f */
[----:B------:R-:W-:-:S04]  /*4020*/  ULEA UR4, UR4, UR5, 0x3 ;  /* 0x0000000504047291 */ /* 0x000fc8000f8e183f */
[----:B------:R-:W-:-:S04]  /*4030*/  UIADD3 UR4, UR4, 0x36048, URZ ;  /* 0x0003604804047890 */ /* 0x000fc8000fffe03f */
[----:B------:R-:W-:-:S09]  /*4040*/  UPRMT UR4, URZ, 0x654, UR4 ;  /* 0x000006543f047896 */ /* 0x000fd20008000004 */
[----:B------:R-:W-:Y:S01]  /*4050*/  SYNCS.ARRIVE.TRANS64.RED.A1T0 RZ, [UR4], RZ ;  /* 0x000000ffffff79a7 */ /* 0x000fe20008100404 */
[----:B------:R-:W-:Y:S05]  /*4060*/  @P0 BRA `(.L_x_20) ;  /* 0x0000000000040947 */ /* 0x000fea0003800000 */
[----:B------:R-:W-:Y:S01]  /*4070*/  BPT.TRAP 0x1 ;  /* 0x000000040000795c */ /* 0x000fe20000300000 */
.L_x_20:
[----:B------:R-:W-:Y:S01]  /*4080*/  SHF.R.S32.HI R4, RZ, 0x1f, R5 ;  /* 0x0000001fff047819 */ /* 0x000fe20000011405 */
[----:B------:R-:W1:Y:S01]  /*4090*/  S2R R6, SR_CTAID.X ;  /* 0x0000000000067919 */ /* 0x000e620000002500 */
[----:B------:R-:W-:Y:S01]  /*40a0*/  ULDC.64 UR8, c[0x0][0x280] ;  /* 0x0000a00000087ab9 */ /* 0x000fe20000000a00 */
[----:B------:R-:W-:Y:S01]  /*40b0*/  ULDC.64 UR10, c[0x0][0x658] ;  /* 0x00019600000a7ab9 */ /* 0x000fe20000000a00 */
[----:B------:R-:W-:Y:S01]  /*40c0*/  LEA.HI R0, R4, R5, RZ, 0x2 ;  /* 0x0000000504007211 */ /* 0x000fe200078f10ff */
[----:B------:R-:W-:Y:S02]  /*40d0*/  USHF.L.U32 UR19, UR36, 0x7, URZ ;  /* 0x0000000724137899 */ /* 0x000fe4000800063f */
[----:B------:R-:W-:Y:S01]  /*40e0*/  USHF.R.S32.HI UR6, URZ, 0x1f, UR37 ;  /* 0x0000001f3f067899 */ /* 0x000fe20008011425 */
[--C-:B------:R-:W-:Y:S01]  /*40f0*/  SHF.R.S32.HI R2, RZ, 0x2, R0.reuse ;  /* 0x00000002ff027819 */ /* 0x100fe20000011400 */
[----:B------:R-:W-:Y:S01]  /*4100*/  USHF.R.S32.HI UR18, URZ, 0x1f, UR19 ;  /* 0x0000001f3f127899 */ /* 0x000fe20008011413 */
[----:B------:R-:W-:Y:S01]  /*4110*/  SHF.R.S32.HI R3, RZ, 0x1f, R0 ;  /* 0x0000001fff037819 */ /* 0x000fe20000011400 */
[----:B------:R-:W-:Y:S01]  /*4120*/  ULDC.64 UR4, c[0x0][0x660] ;  /* 0x0001980000047ab9 */ /* 0x000fe20000000a00 */
[----:B------:R-:W-:Y:S01]  /*4130*/  LOP3.LUT R0, R0, 0xfffffffc, RZ, 0xc0, !PT ;  /* 0xfffffffc00007812 */ /* 0x000fe200078ec0ff */
[----:B------:R-:W-:Y:S01]  /*4140*/  USHF.R.S32.HI UR17, URZ, 0x1f, UR23 ;  /* 0x0000001f3f117899 */ /* 0x000fe20008011417 */
[----:B------:R-:W-:-:S04]  /*4150*/  LEA.HI R3, R3, R2, RZ, 0x3 ;  /* 0x0000000203037211 */ /* 0x000fc800078f18ff */
[----:B------:R-:W-:-:S05]  /*4160*/  LOP3.LUT R3, R3, 0xfffffff8, RZ, 0xc0, !PT ;  /* 0xfffffff803037812 */ /* 0x000fca00078ec0ff */
[----:B------:R-:W-:Y:S01]  /*4170*/  IMAD.IADD R2, R2, 0x1, -R3 ;  /* 0x0000000102027824 */ /* 0x000fe200078e0a03 */
[----:B------:R-:W-:Y:S01]  /*4180*/  LEA.HI R3, R4, R5, RZ, 0x5 ;  /* 0x0000000504037211 */ /* 0x000fe200078f28ff */
[----:B------:R-:W-:-:S03]  /*4190*/  IMAD.IADD R5, R5, 0x1, -R0 ;  /* 0x0000000105057824 */ /* 0x000fc600078e0a00 */
[----:B------:R-:W-:Y:S01]  /*41a0*/  SHF.R.S32.HI R0, RZ, 0x5, R3 ;  /* 0x00000005ff007819 */ /* 0x000fe20000011403 */
[----:B------:R-:W-:Y:S01]  /*41b0*/  IMAD.SHL.U32 R12, R5, 0x2, RZ ;  /* 0x00000002050c7824 */ /* 0x000fe200078e00ff */
[----:B------:R-:W-:Y:S01]  /*41c0*/  SHF.R.S32.HI R3, RZ, 0x1f, R2 ;  /* 0x0000001fff037819 */ /* 0x000fe20000011402 */
[----:B-1----:R-:W-:-:S03]  /*41d0*/  IMAD.SHL.U32 R4, R6, 0x100, RZ ;  /* 0x0000010006047824 */ /* 0x002fc600078e00ff */
[----:B------:R-:W-:Y:S01]  /*41e0*/  SHF.R.S32.HI R13, RZ, 0x1f, R12 ;  /* 0x0000001fff0d7819 */ /* 0x000fe2000001140c */
[----:B------:R-:W-:Y:S01]  /*41f0*/  IMAD.WIDE R14, R0, 0x10, R2 ;  /* 0x00000010000e7825 */ /* 0x000fe200078e0202 */
[----:B------:R-:W-:-:S03]  /*4200*/  ISETP.GE.AND P0, PT, R4, UR8, PT ;  /* 0x0000000804007c0c */ /* 0x000fc6000bf06270 */
[----:B------:R-:W-:Y:S02]  /*4210*/  IMAD R0, R0, -0x10, -R4 ;  /* 0xfffffff000007824 */ /* 0x000fe400078e0a04 */
[----:B------:R-:W-:-:S03]  /*4220*/  IMAD.WIDE R14, R6, 0x100, R14 ;  /* 0x00000100060e7825 */ /* 0x000fc600078e020e */
[----:B------:R-:W-:Y:S01]  /*4230*/  IADD3 R0, R0, UR8, -R2 ;  /* 0x0000000800007c10 */ /* 0x000fe2000fffe802 */
[----:B------:R-:W-:Y:S02]  /*4240*/  IMAD R4, R15, UR10, RZ ;  /* 0x0000000a0f047c24 */ /* 0x000fe4000f8e02ff */
[----:B------:R-:W-:-:S04]  /*4250*/  IMAD.WIDE.U32 R2, R14, UR10, R12 ;  /* 0x0000000a0e027c25 */ /* 0x000fc8000f8e000c */
[----:B------:R-:W-:Y:S01]  /*4260*/  IMAD R4, R14, UR11, R4 ;  /* 0x0000000b0e047c24 */ /* 0x000fe2000f8e0204 */
[----:B------:R-:W-:-:S04]  /*4270*/  IADD3 R2, P1, R2, UR19, RZ ;  /* 0x0000001302027c10 */ /* 0x000fc8000ff3e0ff */
[----:B------:R-:W-:Y:S01]  /*4280*/  IADD3.X R3, R3, UR18, R4, P1, !PT ;  /* 0x0000001203037c10 */ /* 0x000fe20008ffe404 */
[----:B------:R-:W-:Y:S01]  /*4290*/  IMAD.U32 R4, RZ, RZ, UR4 ;  /* 0x00000004ff047e24 */ /* 0x000fe2000f8e00ff */
[----:B------:R-:W-:-:S03]  /*42a0*/  UIMAD UR4, UR6, UR4, URZ ;  /* 0x00000004060472a4 */ /* 0x000fc6000f8e023f */
[----:B------:R-:W-:Y:S01]  /*42b0*/  IMAD.WIDE.U32 R2, R4, UR37, R2 ;  /* 0x0000002504027c25 */ /* 0x000fe2000f8e0002 */
[----:B------:R-:W-:-:S06]  /*42c0*/  UIMAD UR4, UR37, UR5, UR4 ;  /* 0x00000005250472a4 */ /* 0x000fcc000f8e0204 */
[----:B------:R-:W-:Y:S01]  /*42d0*/  VIADD R3, R3, UR4 ;  /* 0x0000000403037c36 */ /* 0x000fe20008000000 */
[----:B------:R-:W-:Y:S02]  /*42e0*/  ULDC.64 UR4, c[0x0][0x670] ;  /* 0x00019c0000047ab9 */ /* 0x000fe40000000a00 */
[----:B------:R-:W-:Y:S01]  /*42f0*/  IMAD.U32 R4, RZ, RZ, UR4 ;  /* 0x00000004ff047e24 */ /* 0x000fe2000f8e00ff */
[----:B------:R-:W-:-:S03]  /*4300*/  UIMAD UR4, UR17, UR4, URZ ;  /* 0x00000004110472a4 */ /* 0x000fc6000f8e023f */
[----:B------:R-:W-:Y:S01]  /*4310*/  IMAD.WIDE.U32 R2, R4, UR23, R2 ;  /* 0x0000001704027c25 */ /* 0x000fe2000f8e0002 */
[----:B------:R-:W-:-:S03]  /*4320*/  UIMAD UR4, UR23, UR5, UR4 ;  /* 0x00000005170472a4 */ /* 0x000fc6000f8e0204 */
[----:B------:R-:W-:-:S03]  /*4330*/  IMAD.MOV.U32 R6, RZ, RZ, R2 ;  /* 0x000000ffff067224 */ /* 0x000fc600078e0002 */
[----:B------:R-:W-:Y:S01]  /*4340*/  VIADD R7, R3, UR4 ;  /* 0x0000000403077c36 */ /* 0x000fe20008000000 */
[----:B------:R-:W-:Y:S02]  /*4350*/  ULDC.64 UR4, c[0x0][0x668] ;  /* 0x00019a0000047ab9 */ /* 0x000fe40000000a00 */
[----:B------:R-:W-:-:S04]  /*4360*/  IMAD.U32 R2, RZ, RZ, UR4 ;  /* 0x00000004ff027e24 */ /* 0x000fc8000f8e00ff */
[----:B------:R-:W-:Y:S01]  /*4370*/  IMAD.WIDE.U32 R6, R2, UR38, R6 ;  /* 0x0000002602067c25 */ /* 0x000fe2000f8e0006 */
[----:B------:R-:W-:Y:S06]  /*4380*/  @P0 EXIT ;  /* 0x000000000000094d */ /* 0x000fec0003800000 */
[----:B------:R-:W-:Y:S02]  /*4390*/  ULDC UR7, c[0x0][0x288] ;  /* 0x0000a20000077ab9 */ /* 0x000fe40000000800 */
[----:B------:R-:W-:-:S04]  /*43a0*/  UISETP.GE.AND UP0, UPT, UR37, UR7, UPT ;  /* 0x000000072500728c */ /* 0x000fc8000bf06270 */
[----:B------:R-:W-:-:S06]  /*43b0*/  UISETP.GE.OR UP0, UPT, UR19, UR9, UP0 ;  /* 0x000000091300728c */ /* 0x000fcc0008706670 */
[----:B------:R-:W-:-:S13]  /*43c0*/  PLOP3.LUT P0, PT, PT, PT, UP0, 0x80, 0x0 ;  /* 0x000000000000781c */ /* 0x000fda0003f0f008 */
[----:B------:R-:W-:Y:S05]  /*43d0*/  @P0 EXIT ;  /* 0x000000000000094d */ /* 0x000fea0003800000 */
[----:B------:R-:W-:Y:S02]  /*43e0*/  ULDC UR7, c[0x0][0x28c] ;  /* 0x0000a30000077ab9 */ /* 0x000fe40000000800 */
[----:B------:R-:W-:-:S03]  /*43f0*/  UISETP.GE.AND UP0, UPT, UR38, UR7, UPT ;  /* 0x000000072600728c */ /* 0x000fc6000bf06270 */
[----:B------:R-:W-:Y:S02]  /*4400*/  ULDC UR7, c[0x0][0x290] ;  /* 0x0000a40000077ab9 */ /* 0x000fe40000000800 */
[----:B------:R-:W-:Y:S02]  /*4410*/  UISETP.GE.OR UP0, UPT, UR23, UR7, UP0 ;  /* 0x000000071700728c */ /* 0x000fe40008706670 */
[----:B------:R-:W-:-:S04]  /*4420*/  USHF.R.S32.HI UR7, URZ, 0x1f, UR38 ;  /* 0x0000001f3f077899 */ /* 0x000fc80008011426 */
[----:B------:R-:W-:-:S13]  /*4430*/  PLOP3.LUT P0, PT, PT, PT, UP0, 0x80, 0x0 ;  /* 0x000000000000781c */ /* 0x000fda0003f0f008 */
[----:B------:R-:W-:Y:S05]  /*4440*/  @P0 EXIT ;  /* 0x000000000000094d */ /* 0x000fea0003800000 */
[----:B------:R-:W-:Y:S01]  /*4450*/  IMAD.MOV.U32 R2, RZ, RZ, -0x2 ;  /* 0xfffffffeff027424 */ /* 0x000fe200078e00ff */
[----:B------:R-:W-:Y:S01]  /*4460*/  FSETP.NEU.AND P1, PT, RZ, UR16, PT ;  /* 0x00000010ff007c0b */ /* 0x000fe2000bf2d000 */
[----:B------:R-:W-:Y:S02]  /*4470*/  UIMAD UR4, UR7, UR4, URZ ;  /* 0x00000004070472a4 */ /* 0x000fe4000f8e023f */
[----:B------:R-:W-:Y:S01]  /*4480*/  IMAD R3, R5, R2, UR9 ;  /* 0x0000000905037e24 */ /* 0x000fe2000f8e0202 */
[----:B------:R-:W-:Y:S01]  /*4490*/  ULDC.64 UR8, c[0x0][0x640] ;  /* 0x0001900000087ab9 */ /* 0x000fe20000000a00 */
[----:B------:R-:W-:Y:S02]  /*44a0*/  UIMAD UR5, UR38, UR5, UR4 ;  /* 0x00000005260572a4 */ /* 0x000fe4000f8e0204 */
[----:B------:R-:W-:Y:S01]  /*44b0*/  VIADD R3, R3, -UR19 ;  /* 0x8000001303037c36 */ /* 0x000fe20008000000 */
[----:B------:R-:W-:-:S03]  /*44c0*/  UIMAD UR4, UR7, UR8, URZ ;  /* 0x00000008070472a4 */ /* 0x000fc6000f8e023f */
[----:B------:R-:W-:Y:S01]  /*44d0*/  VIADD R2, R7, UR5 ;  /* 0x0000000507027c36 */ /* 0x000fe20008000000 */
[----:B------:R-:W-:Y:S01]  /*44e0*/  ISETP.GT.AND P5, PT, R3, RZ, PT ;  /* 0x000000ff0300720c */ /* 0x000fe20003fa4270 */
[----:B------:R-:W-:-:S03]  /*44f0*/  UIMAD UR4, UR38, UR9, UR4 ;  /* 0x00000009260472a4 */ /* 0x000fc6000f8e0204 */
[----:B------:R-:W-:Y:S01]  /*4500*/  ISETP.GT.AND P0, PT, R0, RZ, P5 ;  /* 0x000000ff0000720c */ /* 0x000fe20002f04270 */
[----:B------:R-:W-:-:S12]  /*4510*/  @!P1 BRA `(.L_x_22) ;  /* 0x000000d0001c9947 */ /* 0x000fd80003800000 */
[----:B------:R-:W-:Y:S01]  /*4520*/  ULDC.64 UR20, c[0x0][0x650] ;  /* 0x0001940000147ab9 */ /* 0x000fe20000000a00 */
[----:B------:R-:W-:Y:S01]  /*4530*/  ULDC.64 UR24, c[0x0][0x648] ;  /* 0x0001920000187ab9 */ /* 0x000fe20000000a00 */
[C---:B------:R-:W-:Y:S01]  /*4540*/  LEA R4, P1, R6.reuse, UR20, 0x1 ;  /* 0x0000001406047c11 */ /* 0x040fe2000f8208ff */
[----:B------:R-:W-:Y:S01]  /*4550*/  ULDC.64 UR26, c[0x0][0x630] ;  /* 0x00018c00001a7ab9 */ /* 0x000fe20000000a00 */
[----:B------:R-:W-:Y:S01]  /*4560*/  ULDC.64 UR28, c[0x0][0x628] ;  /* 0x00018a00001c7ab9 */ /* 0x000fe20000000a00 */
[----:B------:R-:W2:Y:S01]  /*4570*/  LDL.LU R10, [R1] ;  /* 0x00000000010a7983 */ /* 0x000ea20000300800 */
[----:B------:R-:W-:Y:S01]  /*4580*/  LEA.HI.X R5, R6, UR21, R2, 0x1, P1 ;  /* 0x0000001506057c11 */ /* 0x000fe200088f0c02 */
[----:B------:R-:W-:Y:S01]  /*4590*/  ULDC.64 UR20, c[0x0][0x638] ;  /* 0x00018e0000147ab9 */ /* 0x000fe20000000a00 */
[----:B------:R-:W-:Y:S01]  /*45a0*/  IADD3 R6, P1, R12, UR19, RZ ;  /* 0x000000130c067c10 */ /* 0x000fe2000ff3e0ff */
[----:B------:R-:W-:Y:S02]  /*45b0*/  UIMAD UR5, UR6, UR20, URZ ;  /* 0x00000014060572a4 */ /* 0x000fe4000f8e023f */
[----:B------:R-:W-:Y:S01]  /*45c0*/  IMAD.U32 R21, RZ, RZ, UR20 ;  /* 0x00000014ff157e24 */ /* 0x000fe2000f8e00ff */
[----:B------:R-:W-:Y:S01]  /*45d0*/  IADD3.X R7, R13, UR18, RZ, P1, !PT ;  /* 0x000000120d077c10 */ /* 0x000fe20008ffe4ff */
[----:B------:R-:W-:Y:S01]  /*45e0*/  UIMAD UR6, UR37, UR21, UR5 ;  /* 0x00000015250672a4 */ /* 0x000fe2000f8e0205 */
[----:B------:R-:W-:Y:S01]  /*45f0*/  IMAD.U32 R20, RZ, RZ, UR24 ;  /* 0x00000018ff147e24 */ /* 0x000fe2000f8e00ff */
[----:B------:R-:W-:Y:S01]  /*4600*/  UIMAD UR5, UR17, UR24, URZ ;  /* 0x00000018110572a4 */ /* 0x000fe2000f8e023f */
[----:B------:R-:W-:-:S02]  /*4610*/  IMAD R23, R15, UR26, RZ ;  /* 0x0000001a0f177c24 */ /* 0x000fc4000f8e02ff */
[----:B------:R-:W-:Y:S01]  /*4620*/  IMAD.WIDE.U32 R6, R21, UR37, R6 ;  /* 0x0000002515067c25 */ /* 0x000fe2000f8e0006 */
[----:B------:R-:W-:-:S03]  /*4630*/  UIMAD UR7, UR23, UR25, UR5 ;  /* 0x00000019170772a4 */ /* 0x000fc6000f8e0205 */
[----:B------:R-:W-:Y:S02]  /*4640*/  VIADD R7, R7, UR6 ;  /* 0x0000000607077c36 */ /* 0x000fe40008000000 */
[----:B------:R-:W-:Y:S02]  /*4650*/  IMAD R23, R14, UR27, R23 ;  /* 0x0000001b0e177c24 */ /* 0x000fe4000f8e0217 */
[----:B------:R-:W-:-:S04]  /*4660*/  IMAD.WIDE.U32 R6, R20, UR23, R6 ;  /* 0x0000001714067c25 */ /* 0x000fc8000f8e0006 */
[----:B------:R-:W-:Y:S02]  /*4670*/  VIADD R19, R7, UR7 ;  /* 0x0000000707137c36 */ /* 0x000fe40008000000 */
[----:B------:R-:W-:Y:S02]  /*4680*/  IMAD.U32 R7, RZ, RZ, UR8 ;  /* 0x00000008ff077e24 */ /* 0x000fe4000f8e00ff */
[----:B------:R-:W-:-:S04]  /*4690*/  IMAD.MOV.U32 R18, RZ, RZ, R6 ;  /* 0x000000ffff127224 */ /* 0x000fc800078e0006 */
[----:B------:R-:W-:-:S04]  /*46a0*/  IMAD.WIDE.U32 R18, R7, UR38, R18 ;  /* 0x0000002607127c25 */ /* 0x000fc8000f8e0012 */
[----:B------:R-:W-:Y:S02]  /*46b0*/  VIADD R17, R19, UR4 ;  /* 0x0000000413117c36 */ /* 0x000fe40008000000 */
[----:B------:R-:W-:-:S04]  /*46c0*/  IMAD.MOV.U32 R16, RZ, RZ, R18 ;  /* 0x000000ffff107224 */ /* 0x000fc800078e0012 */
[----:B------:R-:W-:-:S04]  /*46d0*/  IMAD.WIDE.U32 R6, R14, UR26, R16 ;  /* 0x0000001a0e067c25 */ /* 0x000fc8000f8e0010 */
[----:B------:R-:W-:Y:S01]  /*46e0*/  IMAD.IADD R7, R7, 0x1, R23 ;  /* 0x0000000107077824 */ /* 0x000fe200078e0217 */
[----:B------:R-:W-:-:S04]  /*46f0*/  LEA R8, P1, R6, UR28, 0x1 ;  /* 0x0000001c06087c11 */ /* 0x000fc8000f8208ff */
[----:B------:R-:W-:-:S05]  /*4700*/  LEA.HI.X R9, R6, UR29, R7, 0x1, P1 ;  /* 0x0000001d06097c11 */ /* 0x000fca00088f0c07 */
[----:B------:R-:W3:Y:S01]  /*4710*/  @P0 LDG.E.LTC128B.U16 R22, desc[UR12][R8.64] ;  /* 0x0000000c08160981 */ /* 0x000ee2000c1e1520 */
[----:B------:R-:W-:Y:S01]  /*4720*/  UIMAD.WIDE.U32 UR38, UR38, UR8, URZ ;  /* 0x00000008262672a5 */ /* 0x000fe2000f8e003f */
[----:B------:R-:W-:Y:S01]  /*4730*/  IMAD.U32 R226, RZ, RZ, UR26 ;  /* 0x0000001affe27e24 */ /* 0x000fe2000f8e00ff */
[----:B------:R-:W-:Y:S01]  /*4740*/  ISETP.GT.AND P3, PT, R3, 0x1, PT ;  /* 0x000000010300780c */ /* 0x000fe20003f64270 */
[----:B------:R-:W-:Y:S01]  /*4750*/  BSSY B0, `(.L_x_23) ;  /* 0x0000017000007945 */ /* 0x000fe20003800000 */
[----:B------:R-:W-:Y:S01]  /*4760*/  UIADD3 UR5, UR39, UR4, URZ ;  /* 0x0000000427057290 */ /* 0x000fe2000fffe03f */
[----:B------:R-:W-:Y:S02]  /*4770*/  LOP3.LUT R2, R2, 0xfffffffd, RZ, 0xc0, !PT ;  /* 0xfffffffd02027812 */ /* 0x000fe400078ec0ff */
[----:B------:R-:W-:-:S08]  /*4780*/  UMOV UR4, UR38 ;  /* 0x0000002600047c82 */ /* 0x000fd00008000000 */
[----:B------:R-:W-:Y:S01]  /*4790*/  @P3 LOP3.LUT R2, R2, 0x2, RZ, 0xfc, !PT ;  /* 0x0000000202023812 */ /* 0x000fe200078efcff */
[----:B---3--:R-:W-:-:S04]  /*47a0*/  IMAD.U32 R6, R22, 0x10000, RZ ;  /* 0x0001000016067824 */ /* 0x008fc800078e00ff */
[----:B------:R-:W-:-:S04]  /*47b0*/  FMUL R6, R6, UR16 ;  /* 0x0000001006067c20 */ /* 0x000fc80008400000 */
[----:B--2---:R-:W-:-:S05]  /*47c0*/  FFMA R6, R10, UR14, R6 ;  /* 0x0000000e0a067c23 */ /* 0x004fca0008000006 */
[----:B------:R-:W-:-:S05]  /*47d0*/  F2FP.BF16.F32.PACK_AB R6, RZ, R6 ;  /* 0x00000006ff06723e */ /* 0x000fca00000010ff */
[----:B------:R1:W-:Y:S02]  /*47e0*/  @P0 STG.E.U16 desc[UR12][R4.64], R6 ;  /* 0x0000000604000986 */ /* 0x0003e4000c10150c */
[----:B-1----:R-:W-:-:S04]  /*47f0*/  IMAD.WIDE.U32 R6, R14, R226, UR4 ;  /* 0x000000040e067e25 */ /* 0x002fc8000f8e00e2 */
[----:B------:R-:W-:Y:S02]  /*4800*/  IMAD.IADD R7, R23, 0x1, R7 ;  /* 0x0000000117077824 */ /* 0x000fe400078e0207 */
[----:B------:R-:W-:-:S04]  /*4810*/  IMAD.WIDE.U32 R6, R20, UR23, R6 ;  /* 0x0000001714067c25 */ /* 0x000fc8000f8e0006 */
[----:B------:R-:W-:Y:S02]  /*4820*/  VIADD R7, R7, UR7 ;  /* 0x0000000707077c36 */ /* 0x000fe40008000000 */
[----:B------:R-:W-:-:S04]  /*4830*/  IMAD.WIDE.U32 R6, R21, UR37, R6 ;  /* 0x0000002515067c25 */ /* 0x000fc8000f8e0006 */
[----:B------:R-:W-:Y:S01]  /*4840*/  VIADD R7, R7, UR6 ;  /* 0x0000000607077c36 */ /* 0x000fe20008000000 */
[----:B------:R-:W-:-:S04]  /*4850*/  IADD3 R6, P0, P1, R6, UR19, R12 ;  /* 0x0000001306067c10 */ /* 0x000fc8000f91e00c */
[----:B------:R-:W-:Y:S02]  /*4860*/  IADD3.X R7, R7, UR18, R13, P0, P1 ;  /* 0x0000001207077c10 */ /* 0x000fe400087e240d */
[----:B------:R-:W-:Y:S02]  /*4870*/  ISETP.GT.AND P1, PT, R0, RZ, P3 ;  /* 0x000000ff0000720c */ /* 0x000fe40001f24270 */
[----:B------:R-:W-:-:S04]  /*4880*/  LEA R10, P0, R6, UR28, 0x1 ;  /* 0x0000001c060a7c11 */ /* 0x000fc8000f8008ff */
[----:B------:R-:W-:-:S07]  /*4890*/  LEA.HI.X R11, R6, UR29, R7, 0x1, P0 ;  /* 0x0000001d060b7c11 */ /* 0x000fce00080f0c07 */
[----:B------:R-:W-:Y:S05]  /*48a0*/  @!P1 BRA `(.L_x_24) ;  /* 0x0000000000049947 */ /* 0x000fea0003800000 */
[----:B------:R1:W5:Y:S02]  /*48b0*/  LDG.E.LTC128B.U16 R22, desc[UR12][R10.64+0x2] ;  /* 0x0000020c0a167981 */ /* 0x000364000c1e1520 */
.L_x_24:
[----:B------:R-:W-:Y:S05]  /*48c0*/  BSYNC B0 ;  /* 0x0000000000007941 */ /* 0x000fea0003800000 */
.L_x_23:
[----:B------:R-:W2:Y:S01]  /*48d0*/  LDL.LU R7, [R1+0x4] ;  /* 0x0000040001077983 */ /* 0x000ea20000300800 */
[----:B-----5:R-:W-:Y:S01]  /*48e0*/  IMAD.U32 R6, R22, 0x10000, RZ ;  /* 0x0001000016067824 */ /* 0x020fe200078e00ff */
[----:B------:R-:W-:Y:S02]  /*48f0*/  USHF.L.U64.HI UR25, UR26, 0x3, UR27 ;  /* 0x000000031a197899 */ /* 0x000fe4000801021b */
[----:B------:R-:W-:Y:S01]  /*4900*/  USHF.L.U32 UR24, UR26, 0x3, URZ ;  /* 0x000000031a187899 */ /* 0x000fe2000800063f */
[----:B------:R-:W-:Y:S01]  /*4910*/  FMUL R6, R6, UR16 ;  /* 0x0000001006067c20 */ /* 0x000fe20008400000 */
[----:B------:R-:W-:Y:S01]  /*4920*/  ISETP.GT.AND P2, PT, R0, 0x8, P5 ;  /* 0x000000080000780c */ /* 0x000fe20002f44270 */
[----:B------:R-:W3:Y:S02]  /*4930*/  LDL.LU R216, [R1+0x8] ;  /* 0x0000080001d87983 */ /* 0x000ee40000300800 */
[----:B--2---:R-:W-:-:S05]  /*4940*/  FFMA R6, R7, UR14, R6 ;  /* 0x0000000e07067c23 */ /* 0x004fca0008000006 */
[----:B------:R-:W-:-:S05]  /*4950*/  F2FP.BF16.F32.PACK_AB R6, RZ, R6 ;  /* 0x00000006ff06723e */ /* 0x000fca00000010ff */
[----:B------:R2:W-:Y:S02]  /*4960*/  @P1 STG.E.U16 desc[UR12][R4.64+0x2], R6 ;  /* 0x0000020604001986 */ /* 0x0005e4000c10150c */
[----:B--2---:R-:W-:-:S04]  /*4970*/  IMAD.WIDE.U32 R6, R14, R226, UR24 ;  /* 0x000000180e067e25 */ /* 0x004fc8000f8e00e2 */
[----:B------:R-:W-:Y:S01]  /*4980*/  IMAD.IADD R23, R23, 0x1, R7 ;  /* 0x0000000117177824 */ /* 0x000fe200078e0207 */
[----:B------:R-:W-:Y:S02]  /*4990*/  IADD3 R7, P0, R18, R6, RZ ;  /* 0x0000000612077210 */ /* 0x000fe40007f1e0ff */
[----:B------:R-:W-:-:S03]  /*49a0*/  IADD3 R8, P1, R6, UR38, RZ ;  /* 0x0000002606087c10 */ /* 0x000fc6000ff3e0ff */
[----:B------:R-:W-:Y:S01]  /*49b0*/  IMAD.X R9, R23, 0x1, R17, P0 ;  /* 0x0000000117097824 */ /* 0x000fe200000e0611 */
[----:B------:R-:W-:-:S04]  /*49c0*/  LEA R6, P0, R7, UR28, 0x1 ;  /* 0x0000001c07067c11 */ /* 0x000fc8000f8008ff */
[----:B------:R-:W-:-:S05]  /*49d0*/  LEA.HI.X R7, R7, UR29, R9, 0x1, P0 ;  /* 0x0000001d07077c11 */ /* 0x000fca00080f0c09 */
[----:B------:R2:W4:Y:S01]  /*49e0*/  @P2 LDG.E.LTC128B.U16 R22, desc[UR12][R6.64] ;  /* 0x0000000c06162981 */ /* 0x000522000c1e1520 */
[----:B------:R-:W-:Y:S01]  /*49f0*/  USHF.L.U32 UR20, UR10, 0x4, URZ ;  /* 0x000000040a147899 */ /* 0x000fe2000800063f */
[----:B------:R-:W-:Y:S01]  /*4a00*/  BSSY B0, `(.L_x_25) ;  /* 0x0000016000007945 */ /* 0x000fe20003800000 */
[----:B------:R-:W-:-:S04]  /*4a10*/  USHF.L.U64.HI UR21, UR10, 0x4, UR11 ;  /* 0x000000040a157899 */ /* 0x000fc8000801020b */
[----:B--2---:R-:W-:Y:S01]  /*4a20*/  IADD3 R6, P0, R4, UR20, RZ ;  /* 0x0000001404067c10 */ /* 0x004fe2000ff1e0ff */
[----:B----4-:R-:W-:-:S04]  /*4a30*/  IMAD.U32 R7, R22, 0x10000, RZ ;  /* 0x0001000016077824 */ /* 0x010fc800078e00ff */
[----:B------:R-:W-:-:S04]  /*4a40*/  FMUL R7, R7, UR16 ;  /* 0x0000001007077c20 */ /* 0x000fc80008400000 */
[----:B---3--:R-:W-:-:S05]  /*4a50*/  FFMA R7, R216, UR14, R7 ;  /* 0x0000000ed8077c23 */ /* 0x008fca0008000007 */
[----:B------:R-:W-:-:S04]  /*4a60*/  F2FP.BF16.F32.PACK_AB R7, RZ, R7 ;  /* 0x00000007ff07723e */ /* 0x000fc800000010ff */
[----:B------:R-:W-:Y:S02]  /*4a70*/  PRMT R9, R7, 0x7610, R9 ;  /* 0x0000761007097816 */ /* 0x000fe40000000009 */
[----:B------:R-:W-:-:S05]  /*4a80*/  IADD3.X R7, R5, UR21, RZ, P0, !PT ;  /* 0x0000001505077c10 */ /* 0x000fca00087fe4ff */
[----:B------:R2:W-:Y:S02]  /*4a90*/  @P2 STG.E.U16 desc[UR12][R6.64], R9 ;  /* 0x0000000906002986 */ /* 0x0005e4000c10150c */
[----:B--2---:R-:W-:-:S03]  /*4aa0*/  IADD3.X R9, R23, UR5, RZ, P1, !PT ;  /* 0x0000000517097c10 */ /* 0x004fc60008ffe4ff */
[----:B------:R-:W-:-:S04]  /*4ab0*/  IMAD.WIDE.U32 R8, R20, UR23, R8 ;  /* 0x0000001714087c25 */ /* 0x000fc8000f8e0008 */
[----:B------:R-:W-:Y:S02]  /*4ac0*/  VIADD R9, R9, UR7 ;  /* 0x0000000709097c36 */ /* 0x000fe40008000000 */
[----:B------:R-:W-:-:S04]  /*4ad0*/  IMAD.WIDE.U32 R8, R21, UR37, R8 ;  /* 0x0000002515087c25 */ /* 0x000fc8000f8e0008 */
[----:B------:R-:W-:Y:S01]  /*4ae0*/  VIADD R23, R9, UR6 ;  /* 0x0000000609177c36 */ /* 0x000fe20008000000 */
[----:B------:R-:W-:-:S04]  /*4af0*/  IADD3 R9, P0, P1, R8, UR19, R12 ;  /* 0x0000001308097c10 */ /* 0x000fc8000f91e00c */
[----:B------:R-:W-:Y:S02]  /*4b00*/  IADD3.X R23, R23, UR18, R13, P0, P1 ;  /* 0x0000001217177c10 */ /* 0x000fe400087e240d */
[----:B------:R-:W-:-:S04]  /*4b10*/  LEA R8, P0, R9, UR28, 0x1 ;  /* 0x0000001c09087c11 */ /* 0x000fc8000f8008ff */
[----:B------:R-:W-:Y:S02]  /*4b20*/  LEA.HI.X R9, R9, UR29, R23, 0x1, P0 ;  /* 0x0000001d09097c11 */ /* 0x000fe400080f0c17 */
[----:B------:R-:W-:-:S13]  /*4b30*/  ISETP.GT.AND P0, PT, R0, 0x8, P3 ;  /* 0x000000080000780c */ /* 0x000fda0001f04270 */
[----:B------:R-:W-:Y:S05]  /*4b40*/  @!P0 BRA `(.L_x_26) ;  /* 0x0000000000048947 */ /* 0x000fea0003800000 */
[----:B------:R2:W5:Y:S02]  /*4b50*/  LDG.E.LTC128B.U16 R22, desc[UR12][R8.64+0x2] ;  /* 0x0000020c08167981 */ /* 0x000564000c1e1520 */
.L_x_26:
[----:B------:R-:W-:Y:S05]  /*4b60*/  BSYNC B0 ;  /* 0x0000000000007941 */ /* 0x000fea0003800000 */
.L_x_25:
[----:B------:R-:W3:Y:S01]  /*4b70*/  LDL.LU R216, [R1+0xc] ;  /* 0x00000c0001d87983 */ /* 0x000ee20000300800 */
[----:B-----5:R-:W-:Y:S01]  /*4b80*/  IMAD.U32 R23, R22, 0x10000, RZ ;  /* 0x0001000016177824 */ /* 0x020fe200078e00ff */
[----:B------:R-:W-:Y:S01]  /*4b90*/  ISETP.GT.AND P1, PT, R3, 0x8, PT ;  /* 0x000000080300780c */ /* 0x000fe20003f24270 */
[----:B------:R-:W-:Y:S01]  /*4ba0*/  BSSY B0, `(.L_x_27) ;  /* 0x000000a000007945 */ /* 0x000fe20003800000 */
[----:B------:R-:W-:Y:S01]  /*4bb0*/  LOP3.LUT R2, R2, 0xfffffffb, RZ, 0xc0, !PT ;  /* 0xfffffffb02027812 */ /* 0x000fe200078ec0ff */
[----:B------:R-:W-:-:S10]  /*4bc0*/  FMUL R23, R23, UR16 ;  /* 0x0000001017177c20 */ /* 0x000fd40008400000 */
[----:B------:R-:W-:Y:S01]  /*4bd0*/  @P1 LOP3.LUT R2, R2, 0x4, RZ, 0xfc, !PT ;  /* 0x0000000402021812 */ /* 0x000fe200078efcff */
[----:B---3--:R-:W-:-:S05]  /*4be0*/  FFMA R23, R216, UR14, R23 ;  /* 0x0000000ed8177c23 */ /* 0x008fca0008000017 */
[----:B------:R-:W-:-:S05]  /*4bf0*/  F2FP.BF16.F32.PACK_AB R23, RZ, R23 ;  /* 0x00000017ff17723e */ /* 0x000fca00000010ff */
[----:B------:R3:W-:Y:S01]  /*4c00*/  @P0 STG.E.U16 desc[UR12][R6.64+0x2], R23 ;  /* 0x0000021706000986 */ /* 0x0007e2000c10150c */
[----:B------:R-:W-:-:S13]  /*4c10*/  ISETP.GT.AND P0, PT, R0, RZ, P1 ;  /* 0x000000ff0000720c */ /* 0x000fda0000f04270 */
[----:B---3--:R-:W-:Y:S05]  /*4c20*/  @!P0 BRA `(.L_x_28) ;  /* 0x0000000000048947 */ /* 0x008fea0003800000 */
[----:B------:R3:W5:Y:S02]  /*4c30*/  LDG.E.LTC128B.U16 R22, desc[UR12][R10.64+0x10] ;  /* 0x0000100c0a167981 */ /* 0x000764000c1e1520 */
.L_x_28:
[----:B------:R-:W-:Y:S05]  /*4c40*/  BSYNC B0 ;  /* 0x0000000000007941 */ /* 0x000fea0003800000 */
.L_x_27:
[----:B------:R-:W4:Y:S01]  /*4c50*/  LDL.LU R216, [R1+0x10] ;  /* 0x0000100001d87983 */ /* 0x000f220000300800 */
[----:B-----5:R-:W-:Y:S01]  /*4c60*/  IMAD.U32 R23, R22, 0x10000, RZ ;  /* 0x0001000016177824 */ /* 0x020fe200078e00ff */
[----:B------:R-:W-:Y:S01]  /*4c70*/  ISETP.GT.AND P2, PT, R3, 0x9, PT ;  /* 0x000000090300780c */ /* 0x000fe20003f44270 */
[----:B------:R-:W-:Y:S01]  /*4c80*/  BSSY B0, `(.L_x_29) ;  /* 0x000000a000007945 */ /* 0x000fe20003800000 */
[----:B------:R-:W-:Y:S01]  /*4c90*/  LOP3.LUT R2, R2, 0xfffffff7, RZ, 0xc0, !PT ;  /* 0xfffffff702027812 */ /* 0x000fe200078ec0ff */
[----:B------:R-:W-:-:S10]  /*4ca0*/  FMUL R23, R23, UR16 ;  /* 0x0000001017177c20 */ /* 0x000fd40008400000 */
[----:B------:R-:W-:Y:S01]  /*4cb0*/  @P2 LOP3.LUT R2, R2, 0x8, RZ, 0xfc, !PT ;  /* 0x0000000802022812 */ /* 0x000fe200078efcff */
[----:B----4-:R-:W-:-:S05]  /*4cc0*/  FFMA R23, R216, UR14, R23 ;  /* 0x0000000ed8177c23 */ /* 0x010fca0008000017 */
[----:B------:R-:W-:-:S05]  /*4cd0*/  F2FP.BF16.F32.PACK_AB R23, RZ, R23 ;  /* 0x00000017ff17723e */ /* 0x000fca00000010ff */
[----:B------:R4:W-:Y:S01]  /*4ce0*/  @P0 STG.E.U16 desc[UR12][R4.64+0x10], R23 ;  /* 0x0000101704000986 */ /* 0x0009e2000c10150c */
[----:B------:R-:W-:-:S13]  /*4cf0*/  ISETP.GT.AND P0, PT, R0, RZ, P2 ;  /* 0x000000ff0000720c */ /* 0x000fda0001704270 */
[----:B----4-:R-:W-:Y:S05]  /*4d00*/  @!P0 BRA `(.L_x_30) ;  /* 0x0000000000048947 */ /* 0x010fea0003800000 */
[----:B------:R4:W5:Y:S02]  /*4d10*/  LDG.E.LTC128B.U16 R22, desc[UR12][R10.64+0x12] ;  /* 0x0000120c0a167981 */ /* 0x000964000c1e1520 */
.L_x_30:
[----:B------:R-:W-:Y:S05]  /*4d20*/  BSYNC B0 ;  /* 0x0000000000007941 */ /* 0x000fea0003800000 */
.L_x_29:
[----:B------:R-:W2:Y:S01]  /*4d30*/  LDL.LU R216, [R1+0x14] ;  /* 0x0000140001d87983 */ /* 0x000ea20000300800 */
[----:B-----5:R-:W-:Y:S01]  /*4d40*/  IMAD.U32 R23, R22, 0x10000, RZ ;  /* 0x0001000016177824 */ /* 0x020fe200078e00ff */
[----:B------:R-:W-:Y:S01]  /*4d50*/  ISETP.GT.AND P1, PT, R0, 0x8, P1 ;  /* 0x000000080000780c */ /* 0x000fe20000f24270 */
[----:B------:R-:W-:Y:S02]  /*4d60*/  BSSY B0, `(.L_x_31) ;  /* 0x0000007000007945 */ /* 0x000fe40003800000 */
[----:B------:R-:W-:-:S04]  /*4d70*/  FMUL R23, R23, UR16 ;  /* 0x0000001017177c20 */ /* 0x000fc80008400000 */
[----:B--2---:R-:W-:-:S05]  /*4d80*/  FFMA R23, R216, UR14, R23 ;  /* 0x0000000ed8177c23 */ /* 0x004fca0008000017 */
[----:B------:R-:W-:-:S05]  /*4d90*/  F2FP.BF16.F32.PACK_AB R23, RZ, R23 ;  /* 0x00000017ff17723e */ /* 0x000fca00000010ff */
[----:B------:R2:W-:Y:S01]  /*4da0*/  @P0 STG.E.U16 desc[UR12][R4.64+0x12], R23 ;  /* 0x0000121704000986 */ /* 0x0005e2000c10150c */
[----:B------:R-:W-:Y:S05]  /*4db0*/  @!P1 BRA `(.L_x_32) ;  /* 0x0000000000049947 */ /* 0x000fea0003800000 */
[----:B------:R0:W5:Y:S02]  /*4dc0*/  LDG.E.LTC128B.U16 R22, desc[UR12][R8.64+0x10] ;  /* 0x0000100c08167981 */ /* 0x000164000c1e1520 */
.L_x_32:
[----:B------:R-:W-:Y:S05]  /*4dd0*/  BSYNC B0 ;  /* 0x0000000000007941 */ /* 0x000fea0003800000 */
.L_x_31:
[----:B------:R-:W3:Y:S01]  /*4de0*/  LDL.LU R216, [R1+0x18] ;  /* 0x0000180001d87983 */ /* 0x000ee20000300800 */
[----:B--2--5:R-:W-:Y:S01]  /*4df0*/  IMAD.U32 R23, R22, 0x10000, RZ ;  /* 0x0001000016177824 */ /* 0x024fe200078e00ff */
[----:B------:R-:W-:Y:S01]  /*4e00*/  ISETP.GT.AND P0, PT, R0, 0x8, P2 ;  /* 0x000000080000780c */ /* 0x000fe20001704270 */
[----:B------:R-:W-:Y:S02]  /*4e10*/  BSSY B0, `(.L_x_33) ;  /* 0x0000007000007945 */ /* 0x000fe40003800000 */
[----:B------:R-:W-:-:S04]  /*4e20*/  FMUL R23, R23, UR16 ;  /* 0x0000001017177c20 */ /* 0x000fc80008400000 */
[----:B---3--:R-:W-:-:S05]  /*4e30*/  FFMA R23, R216, UR14, R23 ;  /* 0x0000000ed8177c23 */ /* 0x008fca0008000017 */
[----:B------:R-:W-:-:S05]  /*4e40*/  F2FP.BF16.F32.PACK_AB R23, RZ, R23 ;  /* 0x00000017ff17723e */ /* 0x000fca00000010ff */
[----:B------:R2:W-:Y:S01]  /*4e50*/  @P1 STG.E.U16 desc[UR12][R6.64+0x10], R23 ;  /* 0x0000101706001986 */ /* 0x0005e2000c10150c */
[----:B------:R-:W-:Y:S05]  /*4e60*/  @!P0 BRA `(.L_x_34) ;  /* 0x0000000000048947 */ /* 0x000fea0003800000 */
[----:B------:R3:W5:Y:S02]  /*4e70*/  LDG.E.LTC128B.U16 R22, desc[UR12][R8.64+0x12] ;  /* 0x0000120c08167981 */ /* 0x000764000c1e1520 */
.L_x_34:
[----:B------:R-:W-:Y:S05]  /*4e80*/  BSYNC B0 ;  /* 0x0000000000007941 */ /* 0x000fea0003800000 */
.L_x_33:
[----:B------:R-:W4:Y:S01]  /*4e90*/  LDL.LU R217, [R1+0x1c] ;  /* 0x00001c0001d97983 */ /* 0x000f220000300800 */
[----:B--2--5:R-:W-:Y:S01]  /*4ea0*/  IMAD.U32 R23, R22, 0x10000, RZ ;  /* 0x0001000016177824 */ /* 0x024fe200078e00ff */
[----:B------:R-:W-:Y:S01]  /*4eb0*/  ISETP.GT.AND P3, PT, R3, 0x10, PT ;  /* 0x000000100300780c */ /* 0x000fe20003f64270 */
[----:B------:R-:W-:Y:S01]  /*4ec0*/  BSSY B0, `(.L_x_35) ;  /* 0x000000b000007945 */ /* 0x000fe20003800000 */
[----:B------:R-:W-:Y:S01]  /*4ed0*/  LOP3.LUT R2, R2, 0xffffffef, RZ, 0xc0, !PT ;  /* 0xffffffef02027812 */ /* 0x000fe200078ec0ff */
[----:B------:R-:W-:Y:S01]  /*4ee0*/  FMUL R23, R23, UR16 ;  /* 0x0000001017177c20 */ /* 0x000fe20008400000 */
[----:B------:R-:W-:Y:S02]  /*4ef0*/  ISETP.GT.AND P1, PT, R0, RZ, P3 ;  /* 0x000000ff0000720c */ /* 0x000fe40001f24270 */
[----:B------:R-:W-:-:S07]  /*4f00*/  PRMT R216, R22, 0x7610, R216 ;  /* 0x0000761016d87816 */ /* 0x000fce00000000d8 */
[----:B------:R-:W-:Y:S01]  /*4f10*/  @P3 LOP3.LUT R2, R2, 0x10, RZ, 0xfc, !PT ;  /* 0x0000001002023812 */ /* 0x000fe200078efcff */
[----:B----4-:R-:W-:-:S05]  /*4f20*/  FFMA R23, R217, UR14, R23 ;  /* 0x0000000ed9177c23 */ /* 0x010fca0008000017 */
[----:B------:R-:W-:-:S05]  /*4f30*/  F2FP.BF16.F32.PACK_AB R23, RZ, R23 ;  /* 0x00000017ff17723e */ /* 0x000fca00000010ff */
[----:B------:R2:W-:Y:S01]  /*4f40*/  @P0 STG.E.U16 desc[UR12][R6.64+0x12], R23 ;  /* 0x0000121706000986 */ /* 0x0005e2000c10150c */
[----:B------:R-:W-:Y:S05]  /*4f50*/  @!P1 BRA `(.L_x_36) ;  /* 0x0000000000049947 */ /* 0x000fea0003800000 */
[----:B------:R4:W5:Y:S02]  /*4f60*/  LDG.E.LTC128B.U16 R216, desc[UR12][R10.64+0x20] ;  /* 0x0000200c0ad87981 */ /* 0x000964000c1e1520 */
.L_x_36:
[----:B------:R-:W-:Y:S05]  /*4f70*/  BSYNC B0 ;  /* 0x0000000000007941 */ /* 0x000fea0003800000 */
.L_x_35:
[----:B--2---:R-:W2:Y:S01]  /*4f80*/  LDL.LU R23, [R1+0x20] ;  /* 0x0000200001177983 */ /* 0x004ea20000300800 */
[----:B-----5:R-:W-:Y:S01]  /*4f90*/  IMAD.U32 R22, R216, 0x10000, RZ ;  /* 0x00010000d8167824 */ /* 0x020fe200078e00ff */
[----:B------:R-:W-:Y:S01]  /*4fa0*/  IADD3 R219, P0, R14, 0x40, RZ ;  /* 0x000000400edb7810 */ /* 0x000fe20007f1e0ff */
[----:B------:R-:W-:Y:S01]  /*4fb0*/  BSSY B0, `(.L_x_37) ;  /* 0x0000017000007945 */ /* 0x000fe20003800000 */
[----:B------:R-:W-:Y:S01]  /*4fc0*/  ISETP.GT.AND P2, PT, R3, 0x11, PT ;  /* 0x000000110300780c */ /* 0x000fe20003f44270 */
[----:B------:R-:W-:Y:S01]  /*4fd0*/  FMUL R22, R22, UR16 ;  /* 0x0000001016167c20 */ /* 0x000fe20008400000 */
[----:B------:R-:W-:-:S11]  /*4fe0*/  LOP3.LUT R2, R2, 0xffbfffff, RZ, 0xc0, !PT ;  /* 0xffbfffff02027812 */ /* 0x000fd600078ec0ff */
[----:B------:R-:W-:Y:S01]  /*4ff0*/  @P2 LOP3.LUT R2, R2, 0x400000, RZ, 0xfc, !PT ;  /* 0x0040000002022812 */ /* 0x000fe200078efcff */
[----:B--2---:R-:W-:-:S05]  /*5000*/  FFMA R22, R23, UR14, R22 ;  /* 0x0000000e17167c23 */ /* 0x004fca0008000016 */
[----:B------:R-:W-:-:S05]  /*5010*/  F2FP.BF16.F32.PACK_AB R22, RZ, R22 ;  /* 0x00000016ff16723e */ /* 0x000fca00000010ff */
[----:B------:R2:W-:Y:S02]  /*5020*/  @P1 STG.E.U16 desc[UR12][R4.64+0x20], R22 ;  /* 0x0000201604001986 */ /* 0x0005e4000c10150c */
[----:B--2---:R-:W-:-:S04]  /*5030*/  IMAD.X R22, RZ, RZ, R15, P0 ;  /* 0x000000ffff167224 */ /* 0x004fc800000e060f */
[----:B------:R-:W-:-:S04]  /*5040*/  IMAD R22, R22, UR26, RZ ;  /* 0x0000001a16167c24 */ /* 0x000fc8000f8e02ff */
[C---:B------:R-:W-:Y:S02]  /*5050*/  IMAD R228, R219.reuse, UR27, R22 ;  /* 0x0000001bdbe47c24 */ /* 0x040fe4000f8e0216 */
[----:B------:R-:W-:-:S04]  /*5060*/  IMAD.WIDE.U32 R22, R219, R226, UR4 ;  /* 0x00000004db167e25 */ /* 0x000fc8000f8e00e2 */
[----:B------:R-:W-:Y:S02]  /*5070*/  IMAD.IADD R23, R228, 0x1, R23 ;  /* 0x00000001e4177824 */ /* 0x000fe400078e0217 */
[----:B------:R-:W-:-:S04]  /*5080*/  IMAD.WIDE.U32 R22, R20, UR23, R22 ;  /* 0x0000001714167c25 */ /* 0x000fc8000f8e0016 */
[----:B------:R-:W-:Y:S02]  /*5090*/  VIADD R23, R23, UR7 ;  /* 0x0000000717177c36 */ /* 0x000fe40008000000 */
[----:B------:R-:W-:-:S04]  /*50a0*/  IMAD.WIDE.U32 R22, R21, UR37, R22 ;  /* 0x0000002515167c25 */ /* 0x000fc8000f8e0016 */
[----:B------:R-:W-:Y:S01]  /*50b0*/  VIADD R23, R23, UR6 ;  /* 0x0000000617177c36 */ /* 0x000fe20008000000 */
[----:B------:R-:W-:Y:S02]  /*50c0*/  IADD3 R240, P0, P1, R22, UR19, R12 ;  /* 0x0000001316f07c10 */ /* 0x000fe4000f91e00c */
[----:B------:R-:W-:Y:S02]  /*50d0*/  PRMT R22, R216, 0x7610, R22 ;  /* 0x00007610d8167816 */ /* 0x000fe40000000016 */
[----:B------:R-:W-:Y:S02]  /*50e0*/  IADD3.X R246, R23, UR18, R13, P0, P1 ;  /* 0x0000001217f67c10 */ /* 0x000fe400087e240d */
[----:B------:R-:W-:-:S13]  /*50f0*/  ISETP.GT.AND P0, PT, R0, RZ, P2 ;  /* 0x000000ff0000720c */ /* 0x000fda0001704270 */
[----:B------:R-:W-:Y:S05]  /*5100*/  @!P0 BRA `(.L_x_38) ;  /* 0x0000000000048947 */ /* 0x000fea0003800000 */
[----:B------:R2:W5:Y:S02]  /*5110*/  LDG.E.LTC128B.U16 R22, desc[UR12][R10.64+0x22] ;  /* 0x0000220c0a167981 */ /* 0x000564000c1e1520 */
.L_x_38:
[----:B------:R-:W-:Y:S05]  /*5120*/  BSYNC B0 ;  /* 0x0000000000007941 */ /* 0x000fea0003800000 */
.L_x_37:
[----:B------:R-:W3:Y:S01]  /*5130*/  LDL.LU R216, [R1+0x24] ;  /* 0x0000240001d87983 */ /* 0x000ee20000300800 */
[----:B-----5:R-:W-:Y:S01]  /*5140*/  IMAD.U32 R23, R22, 0x10000, RZ ;  /* 0x0001000016177824 */ /* 0x020fe200078e00ff */
[----:B------:R-:W-:Y:S03]  /*5150*/  BSSY B0, `(.L_x_39) ;  /* 0x0000008000007945 */ /* 0x000fe60003800000 */
[----:B------:R-:W-:-:S04]  /*5160*/  FMUL R23, R23, UR16 ;  /* 0x0000001017177c20 */ /* 0x000fc80008400000 */
[----:B---3--:R-:W-:-:S05]  /*5170*/  FFMA R23, R216, UR14, R23 ;  /* 0x0000000ed8177c23 */ /* 0x008fca0008000017 */
[----:B------:R-:W-:-:S05]  /*5180*/  F2FP.BF16.F32.PACK_AB R23, RZ, R23 ;  /* 0x00000017ff17723e */ /* 0x000fca00000010ff */
[----:B------:R3:W-:Y:S01]  /*5190*/  @P0 STG.E.U16 desc[UR12][R4.64+0x22], R23 ;  /* 0x0000221704000986 */ /* 0x0007e2000c10150c */
[----:B------:R-:W-:-:S13]  /*51a0*/  ISETP.GT.AND P0, PT, R0, 0x8, P3 ;  /* 0x000000080000780c */ /* 0x000fda0001f04270 */
[----:B---3--:R-:W-:Y:S05]  /*51b0*/  @!P0 BRA `(.L_x_40) ;  /* 0x0000000000048947 */ /* 0x008fea0003800000 */
[----:B------:R3:W5:Y:S02]  /*51c0*/  LDG.E.LTC128B.U16 R22, desc[UR12][R8.64+0x20] ;  /* 0x0000200c08167981 */ /* 0x000764000c1e1520 */
.L_x_40:
[----:B------:R-:W-:Y:S05]  /*51d0*/  BSYNC B0 ;  /* 0x0000000000007941 */ /* 0x000fea0003800000 */
.L_x_39:
[----:B------:R-:W2:Y:S01]  /*51e0*/  LDL.LU R216, [R1+0x28] ;  /* 0x0000280001d87983 */ /* 0x000ea20000300800 */
[----:B-----5:R-:W-:Y:S01]  /*51f0*/  IMAD.U32 R23, R22, 0x10000, RZ ;  /* 0x0001000016177824 */ /* 0x020fe200078e00ff */
[----:B------:R-:W-:Y:S03]  /*5200*/  BSSY B0, `(.L_x_41) ;  /* 0x0000008000007945 */ /* 0x000fe60003800000 */
[----:B------:R-:W-:-:S04]  /*5210*/  FMUL R23, R23, UR16 ;  /* 0x0000001017177c20 */ /* 0x000fc80008400000 */
[----:B--2---:R-:W-:-:S05]  /*5220*/  FFMA R23, R216, UR14, R23 ;  /* 0x0000000ed8177c23 */ /* 0x004fca0008000017 */
[----:B------:R-:W-:-:S05]  /*5230*/  F2FP.BF16.F32.PACK_AB R23, RZ, R23 ;  /* 0x00000017ff17723e */ /* 0x000fca00000010ff */
[----:B------:R2:W-:Y:S01]  /*5240*/  @P0 STG.E.U16 desc[UR12][R6.64+0x20], R23 ;  /* 0x0000201706000986 */ /* 0x0005e2000c10150c */
[----:B------:R-:W-:-:S13]  /*5250*/  ISETP.GT.AND P0, PT, R0, 0x8, P2 ;  /* 0x000000080000780c */ /* 0x000fda0001704270 */
[----:B--2---:R-:W-:Y:S05]  /*5260*/  @!P0 BRA `(.L_x_42) ;  /* 0x0000000000048947 */ /* 0x004fea0003800000 */
[----:B------:R2:W5:Y:S02]  /*5270*/  LDG.E.LTC128B.U16 R22, desc[UR12][R8.64+0x22] ;  /* 0x0000220c08167981 */ /* 0x000564000c1e1520 */
.L_x_42:
[----:B------:R-:W-:Y:S05]  /*5280*/  BSYNC B0 ;  /* 0x0000000000007941 */ /* 0x000fea0003800000 */
.L_x_41:
[----:B------:R-:W3:Y:S01]  /*5290*/  LDL.LU R217, [R1+0x2c] ;  /* 0x00002c0001d97983 */ /* 0x000ee20000300800 */
[----:B-----5:R-:W-:Y:S01]  /*52a0*/  IMAD.U32 R23, R22, 0x10000, RZ ;  /* 0x0001000016177824 */ /* 0x020fe200078e00ff */
[----:B------:R-:W-:Y:S01]  /*52b0*/  ISETP.GT.AND P3, PT, R3, 0x18, PT ;  /* 0x000000180300780c */ /* 0x000fe20003f64270 */
[----:B------:R-:W-:Y:S01]  /*52c0*/  BSSY B0, `(.L_x_43) ;  /* 0x000000b000007945 */ /* 0x000fe20003800000 */
[----:B------:R-:W-:Y:S01]  /*52d0*/  LOP3.LUT R2, R2, 0xfbffffff, RZ, 0xc0, !PT ;  /* 0xfbffffff02027812 */ /* 0x000fe200078ec0ff */
[----:B------:R-:W-:Y:S01]  /*52e0*/  FMUL R23, R23, UR16 ;  /* 0x0000001017177c20 */ /* 0x000fe20008400000 */
[----:B------:R-:W-:-:S09]  /*52f0*/  PRMT R216, R22, 0x7610, R216 ;  /* 0x0000761016d87816 */ /* 0x000fd200000000d8 */
[----:B------:R-:W-:Y:S01]  /*5300*/  @P3 LOP3.LUT R2, R2, 0x4000000, RZ, 0xfc, !PT ;  /* 0x0400000002023812 */ /* 0x000fe200078efcff */
[----:B---3--:R-:W-:-:S05]  /*5310*/  FFMA R23, R217, UR14, R23 ;  /* 0x0000000ed9177c23 */ /* 0x008fca0008000017 */
[----:B------:R-:W-:-:S05]  /*5320*/  F2FP.BF16.F32.PACK_AB R23, RZ, R23 ;  /* 0x00000017ff17723e */ /* 0x000fca00000010ff */
[----:B------:R3:W-:Y:S01]  /*5330*/  @P0 STG.E.U16 desc[UR12][R6.64+0x22], R23 ;  /* 0x0000221706000986 */ /* 0x0007e2000c10150c */
[----:B------:R-:W-:-:S13]  /*5340*/  ISETP.GT.AND P0, PT, R0, RZ, P3 ;  /* 0x000000ff0000720c */ /* 0x000fda0001f04270 */
[----:B---3--:R-:W-:Y:S05]  /*5350*/  @!P0 BRA `(.L_x_44) ;  /* 0x0000000000048947 */ /* 0x008fea0003800000 */
[----:B------:R3:W5:Y:S02]  /*5360*/  LDG.E.LTC128B.U16 R216, desc[UR12][R10.64+0x30] ;  /* 0x0000300c0ad87981 */ /* 0x000764000c1e1520 */
.L_x_44:
[----:B------:R-:W-:Y:S05]  /*5370*/  BSYNC B0 ;  /* 0x0000000000007941 */ /* 0x000fea0003800000 */
.L_x_43:
[----:B------:R-:W2:Y:S01]  /*5380*/  LDL.LU R23, [R1+0x30] ;  /* 0x0000300001177983 */ /* 0x000ea20000300800 */
[----:B-----5:R-:W-:Y:S01]  /*5390*/  IMAD.U32 R22, R216, 0x10000, RZ ;  /* 0x00010000d8167824 */ /* 0x020fe200078e00ff */
[----:B------:R-:W-:Y:S01]  /*53a0*/  ISETP.GT.AND P2, PT, R3, 0x19, PT ;  /* 0x000000190300780c */ /* 0x000fe20003f44270 */
[----:B------:R-:W-:Y:S01]  /*53b0*/  BSSY B0, `(.L_x_45) ;  /* 0x0000017000007945 */ /* 0x000fe20003800000 */
[----:B------:R-:W-:Y:S01]  /*53c0*/  LOP3.LUT R2, R2, 0xfdffffff, RZ, 0xc0, !PT ;  /* 0xfdffffff02027812 */ /* 0x000fe200078ec0ff */
[----:B------:R-:W-:-:S10]  /*53d0*/  FMUL R22, R22, UR16 ;  /* 0x0000001016167c20 */ /* 0x000fd40008400000 */
[----:B------:R-:W-:Y:S01]  /*53e0*/  @P2 LOP3.LUT R2, R2, 0x2000000, RZ, 0xfc, !PT ;  /* 0x0200000002022812 */ /* 0x000fe200078efcff */
[----:B--2---:R-:W-:-:S05]  /*53f0*/  FFMA R22, R23, UR14, R22 ;  /* 0x0000000e17167c23 */ /* 0x004fca0008000016 */
[----:B------:R-:W-:-:S05]  /*5400*/  F2FP.BF16.F32.PACK_AB R22, RZ, R22 ;  /* 0x00000016ff16723e */ /* 0x000fca00000010ff */
[----:B------:R2:W-:Y:S01]  /*5410*/  @P0 STG.E.U16 desc[UR12][R4.64+0x30], R22 ;  /* 0x0000301604000986 */ /* 0x0005e2000c10150c */
[----:B------:R-:W-:-:S05]  /*5420*/  IADD3 R221, P0, R14, 0x80, RZ ;  /* 0x000000800edd7810 */ /* 0x000fca0007f1e0ff */
        /* <DEDUP_REMOVED lines=15> */
.L_x_46:
[----:B------:R-:W-:Y:S05]  /*5520*/  BSYNC B0 ;  /* 0x0000000000007941 */ /* 0x000fea0003800000 */
.L_x_45:
        /* <DEDUP_REMOVED lines=10> */
.L_x_48:
[----:B------:R-:W-:Y:S05]  /*55d0*/  BSYNC B0 ;  /* 0x0000000000007941 */ /* 0x000fea0003800000 */
.L_x_47:
[----:B------:R-:W2:Y:S01]  /*55e0*/  LDL.LU R216, [R1+0x38] ;  /* 0x0000380001d87983 */ /* 0x000ea20000300800 */
[----:B-----5:R-:W-:Y:S01]  /*55f0*/  IMAD.U32 R23, R22, 0x10000, RZ ;  /* 0x0001000016177824 */ /* 0x020fe200078e00ff */
[----:B------:R-:W-:Y:S03]  /*5600*/  BSSY B0, `(.L_x_49) ;  /* 0x0000015000007945 */ /* 0x000fe60003800000 */
[----:B------:R-:W-:-:S04]  /*5610*/  FMUL R23, R23, UR16 ;  /* 0x0000001017177c20 */ /* 0x000fc80008400000 */
[----:B--2---:R-:W-:-:S05]  /*5620*/  FFMA R23, R216, UR14, R23 ;  /* 0x0000000ed8177c23 */ /* 0x004fca0008000017 */
[----:B------:R-:W-:-:S05]  /*5630*/  F2FP.BF16.F32.PACK_AB R23, RZ, R23 ;  /* 0x00000017ff17723e */ /* 0x000fca00000010ff */
[----:B------:R2:W-:Y:S01]  /*5640*/  @P0 STG.E.U16 desc[UR12][R6.64+0x30], R23 ;  /* 0x0000301706000986 */ /* 0x0005e2000c10150c */
[----:B------:R-:W-:-:S05]  /*5650*/  IADD3 R220, P0, R14, 0xc0, RZ ;  /* 0x000000c00edc7810 */ /* 0x000fca0007f1e0ff */
[----:B------:R-:W-:-:S04]  /*5660*/  IMAD.X R14, RZ, RZ, R15, P0 ;  /* 0x000000ffff0e7224 */ /* 0x000fc800000e060f */
        /* <DEDUP_REMOVED lines=11> */
[----:B------:R-:W-:-:S13]  /*5720*/  ISETP.GT.AND P0, PT, R0, 0x8, P2 ;  /* 0x000000080000780c */ /* 0x000fda0001704270 */
[----:B--2---:R-:W-:Y:S05]  /*5730*/  @!P0 BRA `(.L_x_50) ;  /* 0x0000000000048947 */ /* 0x004fea0003800000 */
[----:B------:R2:W5:Y:S02]  /*5740*/  LDG.E.LTC128B.U16 R14, desc[UR12][R8.64+0x32] ;  /* 0x0000320c080e7981 */ /* 0x000564000c1e1520 */
.L_x_50:
[----:B------:R-:W-:Y:S05]  /*5750*/  BSYNC B0 ;  /* 0x0000000000007941 */ /* 0x000fea0003800000 */
.L_x_49:
        /* <DEDUP_REMOVED lines=13> */
.L_x_52:
[----:B------:R-:W-:Y:S05]  /*5830*/  BSYNC B0 ;  /* 0x0000000000007941 */ /* 0x000fea0003800000 */
.L_x_51:
        /* <DEDUP_REMOVED lines=10> */
[----:B------:R-:W-:-:S13]  /*58e0*/  ISETP.GT.AND P0, PT, R0, RZ, P1 ;  /* 0x000000ff0000720c */ /* 0x000fda0000f04270 */
[----:B--2---:R-:W-:Y:S05]  /*58f0*/  @!P0 BRA `(.L_x_54) ;  /* 0x0000000000048947 */ /* 0x004fea0003800000 */
[----:B------:R2:W5:Y:S02]  /*5900*/  LDG.E.LTC128B.U16 R14, desc[UR12][R10.64+0x42] ;  /* 0x0000420c0a0e7981 */ /* 0x000564000c1e1520 */
.L_x_54:
[----:B------:R-:W-:Y:S05]  /*5910*/  BSYNC B0 ;  /* 0x0000000000007941 */ /* 0x000fea0003800000 */
.L_x_53:
        /* <DEDUP_REMOVED lines=10> */
.L_x_56:
[----:B------:R-:W-:Y:S05]  /*59c0*/  BSYNC B0 ;  /* 0x0000000000007941 */ /* 0x000fea0003800000 */
.L_x_55:
[----:B------:R-:W2:Y:S01]  /*59d0*/  LDL.LU R23, [R1+0x48] ;  /* 0x0000480001177983 */ /* 0x000ea20000300800 */
[C---:B-----5:R-:W-:Y:S01]  /*59e0*/  IMAD.U32 R15, R14.reuse, 0x10000, RZ ;  /* 0x000100000e0f7824 */ /* 0x060fe200078e00ff */
[----:B------:R-:W-:Y:S01]  /*59f0*/  BSSY B0, `(.L_x_57) ;  /* 0x0000009000007945 */ /* 0x000fe20003800000 */
[----:B------:R-:W-:Y:S02]  /*5a00*/  PRMT R22, R14, 0x7610, R22 ;  /* 0x000076100e167816 */ /* 0x000fe40000000016 */
[----:B------:R-:W-:-:S04]  /*5a10*/  FMUL R15, R15, UR16 ;  /* 0x000000100f0f7c20 */ /* 0x000fc80008400000 */
[----:B--2---:R-:W-:-:S05]  /*5a20*/  FFMA R15, R23, UR14, R15 ;  /* 0x0000000e170f7c23 */ /* 0x004fca000800000f */
[----:B------:R-:W-:-:S05]  /*5a30*/  F2FP.BF16.F32.PACK_AB R15, RZ, R15 ;  /* 0x0000000fff0f723e */ /* 0x000fca00000010ff */
[----:B------:R2:W-:Y:S01]  /*5a40*/  @P0 STG.E.U16 desc[UR12][R6.64+0x40], R15 ;  /* 0x0000400f06000986 */ /* 0x0005e2000c10150c */
[----:B------:R-:W-:-:S13]  /*5a50*/  ISETP.GT.AND P0, PT, R0, 0x8, P1 ;  /* 0x000000080000780c */ /* 0x000fda0000f04270 */
[----:B--2---:R-:W-:Y:S05]  /*5a60*/  @!P0 BRA `(.L_x_58) ;  /* 0x0000000000048947 */ /* 0x004fea0003800000 */
[----:B------:R2:W5:Y:S02]  /*5a70*/  LDG.E.LTC128B.U16 R22, desc[UR12][R8.64+0x42] ;  /* 0x0000420c08167981 */ /* 0x000564000c1e1520 */
.L_x_58:
[----:B------:R-:W-:Y:S05]  /*5a80*/  BSYNC B0 ;  /* 0x0000000000007941 */ /* 0x000fea0003800000 */
.L_x_57:
[----:B------:R-:W3:Y:S01]  /*5a90*/  LDL.LU R15, [R1+0x4c] ;  /* 0x00004c00010f7983 */ /* 0x000ee20000300800 */
[----:B-----5:R-:W-:Y:S01]  /*5aa0*/  IMAD.U32 R14, R22, 0x10000, RZ ;  /* 0x00010000160e7824 */ /* 0x020fe200078e00ff */
[----:B------:R-:W-:Y:S01]  /*5ab0*/  ISETP.GT.AND P2, PT, R3, 0x28, PT ;  /* 0x000000280300780c */ /* 0x000fe20003f44270 */
[----:B------:R-:W-:Y:S01]  /*5ac0*/  IMAD.WIDE.U32 R224, R219, R226, UR24 ;  /* 0x00000018dbe07e25 */ /* 0x000fe2000f8e00e2 */
[----:B------:R-:W-:-:S03]  /*5ad0*/  LOP3.LUT R2, R2, 0xffdfffff, RZ, 0xc0, !PT ;  /* 0xffdfffff02027812 */ /* 0x000fc600078ec0ff */
[----:B------:R-:W-:Y:S01]  /*5ae0*/  FMUL R14, R14, UR16 ;  /* 0x000000100e0e7c20 */ /* 0x000fe20008400000 */
[----:B------:R-:W-:Y:S01]  /*5af0*/  BSSY B0, `(.L_x_59) ;  /* 0x0000012000007945 */ /* 0x000fe20003800000 */
[----:B------:R-:W-:-:S06]  /*5b00*/  IMAD.IADD R236, R228, 0x1, R225 ;  /* 0x00000001e4ec7824 */ /* 0x000fcc00078e02e1 */
[----:B------:R-:W-:Y:S01]  /*5b10*/  @P2 LOP3.LUT R2, R2, 0x200000, RZ, 0xfc, !PT ;  /* 0x0020000002022812 */ /* 0x000fe200078efcff */
[----:B---3--:R-:W-:-:S05]  /*5b20*/  FFMA R14, R15, UR14, R14 ;  /* 0x0000000e0f0e7c23 */ /* 0x008fca000800000e */
[----:B------:R-:W-:-:S05]  /*5b30*/  F2FP.BF16.F32.PACK_AB R14, RZ, R14 ;  /* 0x0000000eff0e723e */ /* 0x000fca00000010ff */
[----:B------:R3:W-:Y:S02]  /*5b40*/  @P0 STG.E.U16 desc[UR12][R6.64+0x42], R14 ;  /* 0x0000420e06000986 */ /* 0x0007e4000c10150c */
[----:B---3--:R-:W-:-:S04]  /*5b50*/  IADD3 R14, P0, R224, UR38, RZ ;  /* 0x00000026e00e7c10 */ /* 0x008fc8000ff1e0ff */
[----:B------:R-:W-:-:S03]  /*5b60*/  IADD3.X R15, R236, UR5, RZ, P0, !PT ;  /* 0x00000005ec0f7c10 */ /* 0x000fc600087fe4ff */
        /* <DEDUP_REMOVED lines=10> */
.L_x_60:
[----:B------:R-:W-:Y:S05]  /*5c10*/  BSYNC B0 ;  /* 0x0000000000007941 */ /* 0x000fea0003800000 */
.L_x_59:
        /* <DEDUP_REMOVED lines=13> */
.L_x_62:
[----:B------:R-:W-:Y:S05]  /*5cf0*/  BSYNC B0 ;  /* 0x0000000000007941 */ /* 0x000fea0003800000 */
.L_x_61:
        /* <DEDUP_REMOVED lines=10> */
.L_x_64:
[----:B------:R-:W-:Y:S05]  /*5da0*/  BSYNC B0 ;  /* 0x0000000000007941 */ /* 0x000fea0003800000 */
.L_x_63:
        /* <DEDUP_REMOVED lines=10> */
.L_x_66:
[----:B------:R-:W-:Y:S05]  /*5e50*/  BSYNC B0 ;  /* 0x0000000000007941 */ /* 0x000fea0003800000 */
.L_x_65:
        /* <DEDUP_REMOVED lines=14> */
.L_x_68:
[----:B------:R-:W-:Y:S05]  /*5f40*/  BSYNC B0 ;  /* 0x0000000000007941 */ /* 0x000fea0003800000 */
.L_x_67:
[----:B------:R-:W2:Y:S01]  /*5f50*/  LDL.LU R15, [R1+0x60] ;  /* 0x00006000010f7983 */ /* 0x000ea20000300800 */
[----:B-----5:R-:W-:Y:S01]  /*5f60*/  IMAD.U32 R14, R218, 0x10000, RZ ;  /* 0x00010000da0e7824 */ /* 0x020fe200078e00ff */
[----:B------:R-:W-:Y:S01]  /*5f70*/  ISETP.GT.AND P2, PT, R3, 0x31, PT ;  /* 0x000000310300780c */ /* 0x000fe20003f44270 */
[----:B------:R-:W-:Y:S01]  /*5f80*/  IMAD.WIDE.U32 R216, R221, R226, UR24 ;  /* 0x00000018ddd87e25 */ /* 0x000fe2000f8e00e2 */
[----:B------:R-:W-:-:S03]  /*5f90*/  LOP3.LUT R2, R2, 0xfffbffff, RZ, 0xc0, !PT ;  /* 0xfffbffff02027812 */ /* 0x000fc600078ec0ff */
[----:B------:R-:W-:Y:S01]  /*5fa0*/  FMUL R14, R14, UR16 ;  /* 0x000000100e0e7c20 */ /* 0x000fe20008400000 */
[----:B------:R-:W-:Y:S01]  /*5fb0*/  BSSY B0, `(.L_x_69) ;  /* 0x000001c000007945 */ /* 0x000fe20003800000 */
[----:B------:R-:W-:Y:S02]  /*5fc0*/  IMAD.IADD R227, R223, 0x1, R217 ;  /* 0x00000001dfe37824 */ /* 0x000fe400078e02d9 */
[----:B------:R-:W-:-:S04]  /*5fd0*/  IMAD.WIDE.U32 R22, R220, R226, UR24 ;  /* 0x00000018dc167e25 */ /* 0x000fc8000f8e00e2 */
[----:B------:R-:W-:Y:S01]  /*5fe0*/  IMAD.IADD R226, R222, 0x1, R23 ;  /* 0x00000001dee27824 */ /* 0x000fe200078e0217 */
[----:B------:R-:W-:Y:S01]  /*5ff0*/  @P2 LOP3.LUT R2, R2, 0x40000, RZ, 0xfc, !PT ;  /* 0x0004000002022812 */ /* 0x000fe200078efcff */
[----:B--2---:R-:W-:-:S05]  /*6000*/  FFMA R14, R15, UR14, R14 ;  /* 0x0000000e0f0e7c23 */ /* 0x004fca000800000e */
[----:B------:R-:W-:-:S05]  /*6010*/  F2FP.BF16.F32.PACK_AB R14, RZ, R14 ;  /* 0x0000000eff0e723e */ /* 0x000fca00000010ff */
[----:B------:R2:W-:Y:S02]  /*6020*/  @P0 STG.E.U16 desc[UR12][R4.64+0x60], R14 ;  /* 0x0000600e04000986 */ /* 0x0005e4000c10150c */
[----:B--2---:R-:W-:-:S04]  /*6030*/  IADD3 R14, P0, R216, UR38, RZ ;  /* 0x00000026d80e7c10 */ /* 0x004fc8000ff1e0ff */
[----:B------:R-:W-:-:S03]  /*6040*/  IADD3.X R15, R227, UR5, RZ, P0, !PT ;  /* 0x00000005e30f7c10 */ /* 0x000fc600087fe4ff */
[----:B------:R-:W-:-:S04]  /*6050*/  IMAD.WIDE.U32 R14, R20, UR23, R14 ;  /* 0x00000017140e7c25 */ /* 0x000fc8000f8e000e */
[----:B------:R-:W-:Y:S02]  /*6060*/  VIADD R15, R15, UR7 ;  /* 0x000000070f0f7c36 */ /* 0x000fe40008000000 */
[----:B------:R-:W-:-:S04]  /*6070*/  IMAD.WIDE.U32 R14, R21, UR37, R14 ;  /* 0x00000025150e7c25 */ /* 0x000fc8000f8e000e */
[----:B------:R-:W-:Y:S01]  /*6080*/  VIADD R15, R15, UR6 ;  /* 0x000000060f0f7c36 */ /* 0x000fe20008000000 */
[----:B------:R-:W-:-:S04]  /*6090*/  IADD3 R235, P0, P1, R14, UR19, R12 ;  /* 0x000000130eeb7c10 */ /* 0x000fc8000f91e00c */
[----:B------:R-:W-:Y:S02]  /*60a0*/  IADD3.X R242, R15, UR18, R13, P0, P1 ;  /* 0x000000120ff27c10 */ /* 0x000fe400087e240d */
[----:B------:R-:W-:-:S04]  /*60b0*/  IADD3 R14, P0, R22, UR38, RZ ;  /* 0x00000026160e7c10 */ /* 0x000fc8000ff1e0ff */
[----:B------:R-:W-:-:S03]  /*60c0*/  IADD3.X R15, R226, UR5, RZ, P0, !PT ;  /* 0x00000005e20f7c10 */ /* 0x000fc600087fe4ff */
[----:B------:R-:W-:-:S04]  /*60d0*/  IMAD.WIDE.U32 R14, R20, UR23, R14 ;  /* 0x00000017140e7c25 */ /* 0x000fc8000f8e000e */
[----:B------:R-:W-:Y:S02]  /*60e0*/  VIADD R15, R15, UR7 ;  /* 0x000000070f0f7c36 */ /* 0x000fe40008000000 */
[----:B------:R-:W-:-:S04]  /*60f0*/  IMAD.WIDE.U32 R14, R21, UR37, R14 ;  /* 0x00000025150e7c25 */ /* 0x000fc8000f8e000e */
[----:B------:R-:W-:Y:S01]  /*6100*/  VIADD R15, R15, UR6 ;  /* 0x000000060f0f7c36 */ /* 0x000fe20008000000 */
[--C-:B------:R-:W-:Y:S02]  /*6110*/  IADD3 R234, P0, P1, R14, UR19, R12.reuse ;  /* 0x000000130eea7c10 */ /* 0x100fe4000f91e00c */
[----:B------:R-:W-:Y:S02]  /*6120*/  PRMT R12, R218, 0x7610, R12 ;  /* 0x00007610da0c7816 */ /* 0x000fe4000000000c */
[----:B------:R-:W-:Y:S02]  /*6130*/  IADD3.X R241, R15, UR18, R13, P0, P1 ;  /* 0x000000120ff17c10 */ /* 0x000fe400087e240d */
[----:B------:R-:W-:-:S13]  /*6140*/  ISETP.GT.AND P0, PT, R0, RZ, P2 ;  /* 0x000000ff0000720c */ /* 0x000fda0001704270 */
[----:B------:R-:W-:Y:S05]  /*6150*/  @!P0 BRA `(.L_x_70) ;  /* 0x0000000000048947 */ /* 0x000fea0003800000 */
[----:B------:R2:W5:Y:S02]  /*6160*/  LDG.E.LTC128B.U16 R12, desc[UR12][R10.64+0x62] ;  /* 0x0000620c0a0c7981 */ /* 0x000564000c1e1520 */
.L_x_70:
[----:B------:R-:W-:Y:S05]  /*6170*/  BSYNC B0 ;  /* 0x0000000000007941 */ /* 0x000fea0003800000 */
.L_x_69:
[----:B------:R-:W3:Y:S01]  /*6180*/  LDL.LU R15, [R1+0x64] ;  /* 0x00006400010f7983 */ /* 0x000ee20000300800 */
[C---:B-----5:R-:W-:Y:S01]  /*6190*/  IMAD.U32 R13, R12.reuse, 0x10000, RZ ;  /* 0x000100000c0d7824 */ /* 0x060fe200078e00ff */
[----:B------:R-:W-:Y:S01]  /*61a0*/  BSSY B0, `(.L_x_71) ;  /* 0x0000009000007945 */ /* 0x000fe20003800000 */
[----:B------:R-:W-:Y:S02]  /*61b0*/  PRMT R14, R12, 0x7610, R14 ;  /* 0x000076100c0e7816 */ /* 0x000fe4000000000e */
[----:B------:R-:W-:-:S04]  /*61c0*/  FMUL R13, R13, UR16 ;  /* 0x000000100d0d7c20 */ /* 0x000fc80008400000 */
[----:B---3--:R-:W-:-:S05]  /*61d0*/  FFMA R13, R15, UR14, R13 ;  /* 0x0000000e0f0d7c23 */ /* 0x008fca000800000d */
[----:B------:R-:W-:-:S05]  /*61e0*/  F2FP.BF16.F32.PACK_AB R13, RZ, R13 ;  /* 0x0000000dff0d723e */ /* 0x000fca00000010ff */
[----:B------:R3:W-:Y:S01]  /*61f0*/  @P0 STG.E.U16 desc[UR12][R4.64+0x62], R13 ;  /* 0x0000620d04000986 */ /* 0x0007e2000c10150c */
[----:B------:R-:W-:-:S13]  /*6200*/  ISETP.GT.AND P0, PT, R0, 0x8, P3 ;  /* 0x000000080000780c */ /* 0x000fda0001f04270 */
[----:B---3--:R-:W-:Y:S05]  /*6210*/  @!P0 BRA `(.L_x_72) ;  /* 0x0000000000048947 */ /* 0x008fea0003800000 */
[----:B------:R3:W5:Y:S02]  /*6220*/  LDG.E.LTC128B.U16 R14, desc[UR12][R8.64+0x60] ;  /* 0x0000600c080e7981 */ /* 0x000764000c1e1520 */
.L_x_72:
[----:B------:R-:W-:Y:S05]  /*6230*/  BSYNC B0 ;  /* 0x0000000000007941 */ /* 0x000fea0003800000 */
.L_x_71:
[----:B------:R-:W2:Y:S01]  /*6240*/  LDL.LU R13, [R1+0x68] ;  /* 0x00006800010d7983 */ /* 0x000ea20000300800 */
[----:B-----5:R-:W-:Y:S01]  /*6250*/  IMAD.U32 R12, R14, 0x10000, RZ ;  /* 0x000100000e0c7824 */ /* 0x020fe200078e00ff */
[----:B------:R-:W-:Y:S01]  /*6260*/  USHF.L.U32 UR15, UR10, 0x7, URZ ;  /* 0x000000070a0f7899 */ /* 0x000fe2000800063f */
[----:B------:R-:W-:Y:S01]  /*6270*/  BSSY B0, `(.L_x_73) ;  /* 0x000000d000007945 */ /* 0x000fe20003800000 */
[----:B------:R-:W-:Y:S01]  /*6280*/  USHF.L.U64.HI UR17, UR10, 0x7, UR11 ;  /* 0x000000070a117899 */ /* 0x000fe2000801020b */
[----:B------:R-:W-:-:S04]  /*6290*/  FMUL R12, R12, UR16 ;  /* 0x000000100c0c7c20 */ /* 0x000fc80008400000 */
[----:B--2---:R-:W-:Y:S01]  /*62a0*/  FFMA R12, R13, UR14, R12 ;  /* 0x0000000e0d0c7c23 */ /* 0x004fe2000800000c */
[----:B------:R-:W-:-:S04]  /*62b0*/  IMAD.U32 R13, RZ, RZ, UR21 ;  /* 0x00000015ff0d7e24 */ /* 0x000fc8000f8e00ff */
[----:B------:R-:W-:-:S05]  /*62c0*/  F2FP.BF16.F32.PACK_AB R12, RZ, R12 ;  /* 0x0000000cff0c723e */ /* 0x000fca00000010ff */
[----:B------:R2:W-:Y:S02]  /*62d0*/  @P0 STG.E.U16 desc[UR12][R6.64+0x60], R12 ;  /* 0x0000600c06000986 */ /* 0x0005e4000c10150c */
[----:B--2---:R-:W-:-:S05]  /*62e0*/  IMAD.U32 R12, RZ, RZ, UR20 ;  /* 0x00000014ff0c7e24 */ /* 0x004fca000f8e00ff */
[----:B------:R-:W-:-:S04]  /*62f0*/  IADD3 R12, P0, P1, R12, UR15, R4 ;  /* 0x0000000f0c0c7c10 */ /* 0x000fc8000f91e004 */
[----:B------:R-:W-:Y:S02]  /*6300*/  IADD3.X R13, R13, UR17, R5, P0, P1 ;  /* 0x000000110d0d7c10 */ /* 0x000fe400087e2405 */
[----:B------:R-:W-:-:S13]  /*6310*/  ISETP.GT.AND P0, PT, R0, 0x8, P2 ;  /* 0x000000080000780c */ /* 0x000fda0001704270 */
[----:B------:R-:W-:Y:S05]  /*6320*/  @!P0 BRA `(.L_x_74) ;  /* 0x0000000000048947 */ /* 0x000fea0003800000 */
[----:B------:R2:W5:Y:S02]  /*6330*/  LDG.E.LTC128B.U16 R14, desc[UR12][R8.64+0x62] ;  /* 0x0000620c080e7981 */ /* 0x000564000c1e1520 */
.L_x_74:
[----:B------:R-:W-:Y:S05]  /*6340*/  BSYNC B0 ;  /* 0x0000000000007941 */ /* 0x000fea0003800000 */
.L_x_73:
        /* <DEDUP_REMOVED lines=13> */
.L_x_76:
[----:B------:R-:W-:Y:S05]  /*6420*/  BSYNC B0 ;  /* 0x0000000000007941 */ /* 0x000fea0003800000 */
.L_x_75:
[----:B------:R-:W2:Y:S01]  /*6430*/  LDL.LU R20, [R1+0x70] ;  /* 0x0000700001147983 */ /* 0x000ea20000300800 */
[----:B-----5:R-:W-:Y:S01]  /*6440*/  IMAD.U32 R15, R14, 0x10000, RZ ;  /* 0x000100000e0f7824 */ /* 0x020fe200078e00ff */
[----:B------:R-:W-:Y:S01]  /*6450*/  ISETP.GT.AND P2, PT, R3, 0x39, PT ;  /* 0x000000390300780c */ /* 0x000fe20003f44270 */
[----:B------:R-:W-:Y:S01]  /*6460*/  BSSY B0, `(.L_x_77) ;  /* 0x000000b000007945 */ /* 0x000fe20003800000 */
[----:B------:R-:W-:Y:S01]  /*6470*/  LOP3.LUT R2, R2, 0xfffeffff, RZ, 0xc0, !PT ;  /* 0xfffeffff02027812 */ /* 0x000fe200078ec0ff */
[----:B------:R-:W-:Y:S01]  /*6480*/  FMUL R15, R15, UR16 ;  /* 0x000000100f0f7c20 */ /* 0x000fe20008400000 */
[----:B------:R-:W-:-:S09]  /*6490*/  PRMT R21, R14, 0x7610, R21 ;  /* 0x000076100e157816 */ /* 0x000fd20000000015 */
[----:B------:R-:W-:Y:S01]  /*64a0*/  @P2 LOP3.LUT R2, R2, 0x10000, RZ, 0xfc, !PT ;  /* 0x0001000002022812 */ /* 0x000fe200078efcff */
[----:B--2---:R-:W-:-:S05]  /*64b0*/  FFMA R15, R20, UR14, R15 ;  /* 0x0000000e140f7c23 */ /* 0x004fca000800000f */
[----:B------:R-:W-:-:S05]  /*64c0*/  F2FP.BF16.F32.PACK_AB R15, RZ, R15 ;  /* 0x0000000fff0f723e */ /* 0x000fca00000010ff */
[----:B------:R2:W-:Y:S01]  /*64d0*/  @P0 STG.E.U16 desc[UR12][R4.64+0x70], R15 ;  /* 0x0000700f04000986 */ /* 0x0005e2000c10150c */
[----:B------:R-:W-:-:S13]  /*64e0*/  ISETP.GT.AND P0, PT, R0, RZ, P2 ;  /* 0x000000ff0000720c */ /* 0x000fda0001704270 */
[----:B--2---:R-:W-:Y:S05]  /*64f0*/  @!P0 BRA `(.L_x_78) ;  /* 0x0000000000048947 */ /* 0x004fea0003800000 */
[----:B------:R2:W5:Y:S02]  /*6500*/  LDG.E.LTC128B.U16 R21, desc[UR12][R10.64+0x72] ;  /* 0x0000720c0a157981 */ /* 0x000564000c1e1520 */
.L_x_78:
[----:B------:R-:W-:Y:S05]  /*6510*/  BSYNC B0 ;  /* 0x0000000000007941 */ /* 0x000fea0003800000 */
.L_x_77:
[----:B------:R-:W3:Y:S01]  /*6520*/  LDL.LU R15, [R1+0x74] ;  /* 0x00007400010f7983 */ /* 0x000ee20000300800 */
[----:B-----5:R-:W-:Y:S01]  /*6530*/  IMAD.U32 R14, R21, 0x10000, RZ ;  /* 0x00010000150e7824 */ /* 0x020fe200078e00ff */
[----:B------:R-:W-:Y:S01]  /*6540*/  USHF.L.U32 UR8, UR10, 0x8, URZ ;  /* 0x000000080a087899 */ /* 0x000fe2000800063f */
[----:B------:R-:W-:Y:S01]  /*6550*/  BSSY B0, `(.L_x_79) ;  /* 0x000000d000007945 */ /* 0x000fe20003800000 */
[----:B------:R-:W-:Y:S01]  /*6560*/  USHF.L.U64.HI UR9, UR10, 0x8, UR11 ;  /* 0x000000080a097899 */ /* 0x000fe2000801020b */
[----:B------:R-:W-:-:S03]  /*6570*/  FMUL R14, R14, UR16 ;  /* 0x000000100e0e7c20 */ /* 0x000fc60008400000 */
[----:B------:R-:W-:Y:S02]  /*6580*/  IMAD.U32 R20, RZ, RZ, UR8 ;  /* 0x00000008ff147e24 */ /* 0x000fe4000f8e00ff */
[----:B---3--:R-:W-:Y:S01]  /*6590*/  FFMA R14, R15, UR14, R14 ;  /* 0x0000000e0f0e7c23 */ /* 0x008fe2000800000e */
[----:B------:R-:W-:-:S04]  /*65a0*/  IMAD.U32 R15, RZ, RZ, UR9 ;  /* 0x00000009ff0f7e24 */ /* 0x000fc8000f8e00ff */
[----:B------:R-:W-:-:S05]  /*65b0*/  F2FP.BF16.F32.PACK_AB R14, RZ, R14 ;  /* 0x0000000eff0e723e */ /* 0x000fca00000010ff */
[----:B------:R3:W-:Y:S02]  /*65c0*/  @P0 STG.E.U16 desc[UR12][R4.64+0x72], R14 ;  /* 0x0000720e04000986 */ /* 0x0007e4000c10150c */
[----:B---3--:R-:W-:-:S04]  /*65d0*/  IADD3 R14, P0, P1, R4, UR20, R20 ;  /* 0x00000014040e7c10 */ /* 0x008fc8000f91e014 */
[----:B------:R-:W-:Y:S02]  /*65e0*/  IADD3.X R15, R5, UR21, R15, P0, P1 ;  /* 0x00000015050f7c10 */ /* 0x000fe400087e240f */
[----:B------:R-:W-:-:S13]  /*65f0*/  ISETP.GT.AND P0, PT, R0, 0x8, P3 ;  /* 0x000000080000780c */ /* 0x000fda0001f04270 */
[----:B------:R-:W-:Y:S05]  /*6600*/  @!P0 BRA `(.L_x_80) ;  /* 0x0000000000048947 */ /* 0x000fea0003800000 */
[----:B------:R3:W5:Y:S02]  /*6610*/  LDG.E.LTC128B.U16 R21, desc[UR12][R8.64+0x70] ;  /* 0x0000700c08157981 */ /* 0x000764000c1e1520 */
.L_x_80:
[----:B------:R-:W-:Y:S05]  /*6620*/  BSYNC B0 ;  /* 0x0000000000007941 */ /* 0x000fea0003800000 */
.L_x_79:
        /* <DEDUP_REMOVED lines=10> */
.L_x_82:
[----:B------:R-:W-:Y:S05]  /*66d0*/  BSYNC B0 ;  /* 0x0000000000007941 */ /* 0x000fea0003800000 */
.L_x_81:
        /* <DEDUP_REMOVED lines=13> */
.L_x_84:
[----:B------:R-:W-:Y:S05]  /*67b0*/  BSYNC B0 ;  /* 0x0000000000007941 */ /* 0x000fea0003800000 */
.L_x_83:
        /* <DEDUP_REMOVED lines=13> */
.L_x_86:
[----:B------:R-:W-:Y:S05]  /*6890*/  BSYNC B0 ;  /* 0x0000000000007941 */ /* 0x000fea0003800000 */
.L_x_85:
        /* <DEDUP_REMOVED lines=10> */
.L_x_88:
[----:B------:R-:W-:Y:S05]  /*6940*/  BSYNC B0 ;  /* 0x0000000000007941 */ /* 0x000fea0003800000 */
.L_x_87:
        /* <DEDUP_REMOVED lines=10> */
.L_x_90:
[----:B------:R-:W-:Y:S05]  /*69f0*/  BSYNC B0 ;  /* 0x0000000000007941 */ /* 0x000fea0003800000 */
.L_x_89:
        /* <DEDUP_REMOVED lines=13> */
.L_x_92:
[----:B------:R-:W-:Y:S05]  /*6ad0*/  BSYNC B0 ;  /* 0x0000000000007941 */ /* 0x000fea0003800000 */
.L_x_91:
        /* <DEDUP_REMOVED lines=13> */
.L_x_94:
[----:B------:R-:W-:Y:S05]  /*6bb0*/  BSYNC B0 ;  /* 0x0000000000007941 */ /* 0x000fea0003800000 */
.L_x_93:
        /* <DEDUP_REMOVED lines=10> */
.L_x_96:
[----:B------:R-:W-:Y:S05]  /*6c60*/  BSYNC B0 ;  /* 0x0000000000007941 */ /* 0x000fea0003800000 */
.L_x_95:
        /* <DEDUP_REMOVED lines=10> */
.L_x_98:
[----:B------:R-:W-:Y:S05]  /*6d10*/  BSYNC B0 ;  /* 0x0000000000007941 */ /* 0x000fea0003800000 */
.L_x_97:
[----:B------:R-:W3:Y:S01]  /*6d20*/  LDL.LU R218, [R1+0x9c] ;  /* 0x00009c0001da7983 */ /* 0x000ee20000300800 */
[----:B-----5:R-:W-:Y:S01]  /*6d30*/  IMAD.U32 R19, R21, 0x10000, RZ ;  /* 0x0001000015137824 */ /* 0x020fe200078e00ff */
[----:B------:R-:W-:Y:S01]  /*6d40*/  ISETP.GT.AND P2, PT, R3, 0x50, PT ;  /* 0x000000500300780c */ /* 0x000fe20003f44270 */
[----:B------:R-:W-:Y:S01]  /*6d50*/  BSSY B0, `(.L_x_99) ;  /* 0x000002e000007945 */ /* 0x000fe20003800000 */
[----:B------:R-:W-:Y:S01]  /*6d60*/  LOP3.LUT R2, R2, 0xfffff7ff, RZ, 0xc0, !PT ;  /* 0xfffff7ff02027812 */ /* 0x000fe200078ec0ff */
[----:B------:R-:W-:-:S10]  /*6d70*/  FMUL R19, R19, UR16 ;  /* 0x0000001013137c20 */ /* 0x000fd40008400000 */
[----:B------:R-:W-:Y:S01]  /*6d80*/  @P2 LOP3.LUT R2, R2, 0x800, RZ, 0xfc, !PT ;  /* 0x0000080002022812 */ /* 0x000fe200078efcff */
[----:B---3--:R-:W-:Y:S01]  /*6d90*/  FFMA R19, R218, UR14, R19 ;  /* 0x0000000eda137c23 */ /* 0x008fe20008000013 */
[----:B------:R-:W-:-:S04]  /*6da0*/  IMAD.WIDE.U32 R218, R219, UR26, R16 ;  /* 0x0000001adbda7c25 */ /* 0x000fc8000f8e0010 */
[----:B------:R-:W-:-:S05]  /*6db0*/  F2FP.BF16.F32.PACK_AB R19, RZ, R19 ;  /* 0x00000013ff13723e */ /* 0x000fca00000010ff */
[----:B------:R3:W-:Y:S01]  /*6dc0*/  @P0 STG.E.U16 desc[UR12][R6.64+0x92], R19 ;  /* 0x0000921306000986 */ /* 0x0007e2000c10150c */
[----:B------:R-:W-:Y:S01]  /*6dd0*/  LEA R232, P0, R218, UR28, 0x1 ;  /* 0x0000001cdae87c11 */ /* 0x000fe2000f8008ff */
[----:B---3--:R-:W-:-:S05]  /*6de0*/  IMAD.IADD R19, R219, 0x1, R228 ;  /* 0x00000001db137824 */ /* 0x008fca00078e02e4 */
[----:B------:R-:W-:Y:S01]  /*6df0*/  LEA.HI.X R233, R218, UR29, R19, 0x1, P0 ;  /* 0x0000001ddae97c11 */ /* 0x000fe200080f0c13 */
[----:B------:R-:W-:-:S04]  /*6e00*/  IMAD.WIDE.U32 R218, R221, UR26, R16 ;  /* 0x0000001addda7c25 */ /* 0x000fc8000f8e0010 */
[----:B------:R-:W-:Y:S01]  /*6e10*/  IMAD.IADD R223, R219, 0x1, R223 ;  /* 0x00000001dbdf7824 */ /* 0x000fe200078e02df */
[----:B------:R-:W-:-:S04]  /*6e20*/  LEA R230, P0, R218, UR28, 0x1 ;  /* 0x0000001cdae67c11 */ /* 0x000fc8000f8008ff */
[----:B------:R-:W-:Y:S01]  /*6e30*/  LEA.HI.X R231, R218, UR29, R223, 0x1, P0 ;  /* 0x0000001ddae77c11 */ /* 0x000fe200080f0cdf */
[----:B------:R-:W-:-:S04]  /*6e40*/  IMAD.WIDE.U32 R218, R220, UR26, R16 ;  /* 0x0000001adcda7c25 */ /* 0x000fc8000f8e0010 */
[----:B------:R-:W-:Y:S01]  /*6e50*/  IMAD.IADD R222, R219, 0x1, R222 ;  /* 0x00000001dbde7824 */ /* 0x000fe200078e02de */
[----:B------:R-:W-:-:S04]  /*6e60*/  LEA R228, P0, R218, UR28, 0x1 ;  /* 0x0000001cdae47c11 */ /* 0x000fc8000f8008ff */
[----:B------:R-:W-:Y:S02]  /*6e70*/  LEA.HI.X R229, R218, UR29, R222, 0x1, P0 ;  /* 0x0000001ddae57c11 */ /* 0x000fe400080f0cde */
[----:B------:R-:W-:-:S04]  /*6e80*/  LEA R218, P0, R240, UR28, 0x1 ;  /* 0x0000001cf0da7c11 */ /* 0x000fc8000f8008ff */
[----:B------:R-:W-:Y:S02]  /*6e90*/  LEA.HI.X R219, R240, UR29, R246, 0x1, P0 ;  /* 0x0000001df0db7c11 */ /* 0x000fe400080f0cf6 */
[----:B------:R-:W-:-:S04]  /*6ea0*/  LEA R220, P0, R239, UR28, 0x1 ;  /* 0x0000001cefdc7c11 */ /* 0x000fc8000f8008ff */
[----:B------:R-:W-:Y:S02]  /*6eb0*/  LEA.HI.X R221, R239, UR29, R245, 0x1, P0 ;  /* 0x0000001defdd7c11 */ /* 0x000fe400080f0cf5 */
[----:B------:R-:W-:-:S04]  /*6ec0*/  LEA R222, P0, R238, UR28, 0x1 ;  /* 0x0000001ceede7c11 */ /* 0x000fc8000f8008ff */
[----:B------:R-:W-:Y:S02]  /*6ed0*/  LEA.HI.X R223, R238, UR29, R244, 0x1, P0 ;  /* 0x0000001deedf7c11 */ /* 0x000fe400080f0cf4 */
[----:B------:R-:W-:-:S05]  /*6ee0*/  IADD3 R224, P0, R18, R224, RZ ;  /* 0x000000e012e07210 */ /* 0x000fca0007f1e0ff */
[----:B------:R-:W-:Y:S01]  /*6ef0*/  IMAD.X R16, R236, 0x1, R17, P0 ;  /* 0x00000001ec107824 */ /* 0x000fe200000e0611 */
[----:B------:R-:W-:-:S05]  /*6f00*/  IADD3 R216, P0, R18, R216, RZ ;  /* 0x000000d812d87210 */ /* 0x000fca0007f1e0ff */
[----:B------:R-:W-:Y:S01]  /*6f10*/  IMAD.X R19, R227, 0x1, R17, P0 ;  /* 0x00000001e3137824 */ /* 0x000fe200000e0611 */
[----:B------:R-:W-:-:S05]  /*6f20*/  IADD3 R18, P0, R18, R22, RZ ;  /* 0x0000001612127210 */ /* 0x000fca0007f1e0ff */
[----:B------:R-:W-:Y:S01]  /*6f30*/  IMAD.X R17, R226, 0x1, R17, P0 ;  /* 0x00000001e2117824 */ /* 0x000fe200000e0611 */
        /* <DEDUP_REMOVED lines=12> */
[----:B------:R-:W-:-:S13]  /*7000*/  ISETP.GT.AND P0, PT, R0, RZ, P2 ;  /* 0x000000ff0000720c */ /* 0x000fda0001704270 */
[----:B------:R-:W-:Y:S05]  /*7010*/  @!P0 BRA `(.L_x_100) ;  /* 0x0000000000048947 */ /* 0x000fea0003800000 */
[----:B------:R3:W5:Y:S02]  /*7020*/  LDG.E.LTC128B.U16 R21, desc[UR12][R10.64+0xa0] ;  /* 0x0000a00c0a157981 */ /* 0x000764000c1e1520 */
.L_x_100:
[----:B------:R-:W-:Y:S05]  /*7030*/  BSYNC B0 ;  /* 0x0000000000007941 */ /* 0x000fea0003800000 */
.L_x_99:
        /* <DEDUP_REMOVED lines=13> */
.L_x_102:
[----:B------:R-:W-:Y:S05]  /*7110*/  BSYNC B0 ;  /* 0x0000000000007941 */ /* 0x000fea0003800000 */
.L_x_101:
        /* <DEDUP_REMOVED lines=10> */
.L_x_104:
[----:B------:R-:W-:Y:S05]  /*71c0*/  BSYNC B0 ;  /* 0x0000000000007941 */ /* 0x000fea0003800000 */
.L_x_103:
        /* <DEDUP_REMOVED lines=10> */
.L_x_106:
[----:B------:R-:W-:Y:S05]  /*7270*/  BSYNC B0 ;  /* 0x0000000000007941 */ /* 0x000fea0003800000 */
.L_x_105:
        /* <DEDUP_REMOVED lines=13> */
.L_x_108:
[----:B------:R-:W-:Y:S05]  /*7350*/  BSYNC B0 ;  /* 0x0000000000007941 */ /* 0x000fea0003800000 */
.L_x_107:
        /* <DEDUP_REMOVED lines=13> */
.L_x_110:
[----:B------:R-:W-:Y:S05]  /*7430*/  BSYNC B0 ;  /* 0x0000000000007941 */ /* 0x000fea0003800000 */
.L_x_109:
        /* <DEDUP_REMOVED lines=10> */
.L_x_112:
[----:B------:R-:W-:Y:S05]  /*74e0*/  BSYNC B0 ;  /* 0x0000000000007941 */ /* 0x000fea0003800000 */
.L_x_111:
        /* <DEDUP_REMOVED lines=10> */
.L_x_114:
[----:B------:R-:W-:Y:S05]  /*7590*/  BSYNC B0 ;  /* 0x0000000000007941 */ /* 0x000fea0003800000 */
.L_x_113:
        /* <DEDUP_REMOVED lines=13> */
.L_x_116:
[----:B------:R-:W-:Y:S05]  /*7670*/  BSYNC B0 ;  /* 0x0000000000007941 */ /* 0x000fea0003800000 */
.L_x_115:
        /* <DEDUP_REMOVED lines=13> */
.L_x_118:
[----:B------:R-:W-:Y:S05]  /*7750*/  BSYNC B0 ;  /* 0x0000000000007941 */ /* 0x000fea0003800000 */
.L_x_117:
        /* <DEDUP_REMOVED lines=10> */
.L_x_120:
[----:B------:R-:W-:Y:S05]  /*7800*/  BSYNC B0 ;  /* 0x0000000000007941 */ /* 0x000fea0003800000 */
.L_x_119:
        /* <DEDUP_REMOVED lines=10> */
.L_x_122:
[----:B------:R-:W-:Y:S05]  /*78b0*/  BSYNC B0 ;  /* 0x0000000000007941 */ /* 0x000fea0003800000 */
.L_x_121:
        /* <DEDUP_REMOVED lines=13> */
.L_x_124:
[----:B------:R-:W-:Y:S05]  /*7990*/  BSYNC B0 ;  /* 0x0000000000007941 */ /* 0x000fea0003800000 */
.L_x_123:
        /* <DEDUP_REMOVED lines=13> */
.L_x_126:
[----:B------:R-:W-:Y:S05]  /*7a70*/  BSYNC B0 ;  /* 0x0000000000007941 */ /* 0x000fea0003800000 */
.L_x_125:
        /* <DEDUP_REMOVED lines=10> */
.L_x_128:
[----:B------:R-:W-:Y:S05]  /*7b20*/  BSYNC B0 ;  /* 0x0000000000007941 */ /* 0x000fea0003800000 */
.L_x_127:
        /* <DEDUP_REMOVED lines=10> */
.L_x_130:
[----:B------:R-:W-:Y:S05]  /*7bd0*/  BSYNC B0 ;  /* 0x0000000000007941 */ /* 0x000fea0003800000 */
.L_x_129:
[----:B------:R-:W3:Y:S01]  /*7be0*/  LDL.LU R235, [R1+0xdc] ;  /* 0x0000dc0001eb7983 */ /* 0x000ee20000300800 */
[----:B-----5:R-:W-:Y:S01]  /*7bf0*/  IMAD.U32 R234, R21, 0x10000, RZ ;  /* 0x0001000015ea7824 */ /* 0x020fe200078e00ff */
[----:B------:R-:W-:Y:S01]  /*7c00*/  ISETP.GT.AND P3, PT, R3, 0x70, PT ;  /* 0x000000700300780c */ /* 0x000fe20003f64270 */
[----:B------:R-:W-:Y:S02]  /*7c10*/  BSSY B0, `(.L_x_131) ;  /* 0x0000008000007945 */ /* 0x000fe40003800000 */
[----:B------:R-:W-:-:S04]  /*7c20*/  FMUL R234, R234, UR16 ;  /* 0x00000010eaea7c20 */ /* 0x000fc80008400000 */
[----:B---3--:R-:W-:-:S05]  /*7c30*/  FFMA R234, R235, UR14, R234 ;  /* 0x0000000eebea7c23 */ /* 0x008fca00080000ea */
[----:B------:R-:W-:-:S05]  /*7c40*/  F2FP.BF16.F32.PACK_AB R234, RZ, R234 ;  /* 0x000000eaffea723e */ /* 0x000fca00000010ff */
[----:B------:R3:W-:Y:S01]  /*7c50*/  @P0 STG.E.U16 desc[UR12][R6.64+0xd2], R234 ;  /* 0x0000d2ea06000986 */ /* 0x0007e2000c10150c */
[----:B------:R-:W-:-:S13]  /*7c60*/  ISETP.GT.AND P0, PT, R0, RZ, P3 ;  /* 0x000000ff0000720c */ /* 0x000fda0001f04270 */
[----:B---3--:R-:W-:Y:S05]  /*7c70*/  @!P0 BRA `(.L_x_132) ;  /* 0x0000000000048947 */ /* 0x008fea0003800000 */
[----:B------:R3:W5:Y:S02]  /*7c80*/  LDG.E.LTC128B.U16 R21, desc[UR12][R10.64+0xe0] ;  /* 0x0000e00c0a157981 */ /* 0x000764000c1e1520 */
.L_x_132:
[----:B------:R-:W-:Y:S05]  /*7c90*/  BSYNC B0 ;  /* 0x0000000000007941 */ /* 0x000fea0003800000 */
.L_x_131:
[----:B------:R-:W2:Y:S01]  /*7ca0*/  LDL.LU R235, [R1+0xe0] ;  /* 0x0000e00001eb7983 */ /* 0x000ea20000300800 */
[----:B-----5:R-:W-:Y:S01]  /*7cb0*/  IMAD.U32 R234, R21, 0x10000, RZ ;  /* 0x0001000015ea7824 */ /* 0x020fe200078e00ff */
[----:B------:R-:W-:Y:S01]  /*7cc0*/  ISETP.GT.AND P2, PT, R3, 0x71, PT ;  /* 0x000000710300780c */ /* 0x000fe20003f44270 */
[----:B------:R-:W-:Y:S02]  /*7cd0*/  BSSY B0, `(.L_x_133) ;  /* 0x0000008000007945 */ /* 0x000fe40003800000 */
[----:B------:R-:W-:-:S04]  /*7ce0*/  FMUL R234, R234, UR16 ;  /* 0x00000010eaea7c20 */ /* 0x000fc80008400000 */
[----:B--2---:R-:W-:-:S05]  /*7cf0*/  FFMA R234, R235, UR14, R234 ;  /* 0x0000000eebea7c23 */ /* 0x004fca00080000ea */
[----:B------:R-:W-:-:S05]  /*7d00*/  F2FP.BF16.F32.PACK_AB R234, RZ, R234 ;  /* 0x000000eaffea723e */ /* 0x000fca00000010ff */
[----:B------:R2:W-:Y:S01]  /*7d10*/  @P0 STG.E.U16 desc[UR12][R4.64+0xe0], R234 ;  /* 0x0000e0ea04000986 */ /* 0x0005e2000c10150c */
[----:B------:R-:W-:-:S13]  /*7d20*/  ISETP.GT.AND P0, PT, R0, RZ, P2 ;  /* 0x000000ff0000720c */ /* 0x000fda0001704270 */
[----:B--2---:R-:W-:Y:S05]  /*7d30*/  @!P0 BRA `(.L_x_134) ;  /* 0x0000000000048947 */ /* 0x004fea0003800000 */
[----:B------:R2:W5:Y:S02]  /*7d40*/  LDG.E.LTC128B.U16 R21, desc[UR12][R10.64+0xe2] ;  /* 0x0000e20c0a157981 */ /* 0x000564000c1e1520 */
.L_x_134:
[----:B------:R-:W-:Y:S05]  /*7d50*/  BSYNC B0 ;  /* 0x0000000000007941 */ /* 0x000fea0003800000 */
.L_x_133:
        /* <DEDUP_REMOVED lines=10> */
.L_x_136:
[----:B------:R-:W-:Y:S05]  /*7e00*/  BSYNC B0 ;  /* 0x0000000000007941 */ /* 0x000fea0003800000 */
.L_x_135:
        /* <DEDUP_REMOVED lines=10> */
.L_x_138:
[----:B------:R-:W-:Y:S05]  /*7eb0*/  BSYNC B0 ;  /* 0x0000000000007941 */ /* 0x000fea0003800000 */
.L_x_137:
        /* <DEDUP_REMOVED lines=11> */
.L_x_140:
[----:B------:R-:W-:Y:S05]  /*7f70*/  BSYNC B0 ;  /* 0x0000000000007941 */ /* 0x000fea0003800000 */
.L_x_139:
[----:B------:R-:W2:Y:S01]  /*7f80*/  LDL.LU R235, [R1+0xf0] ;  /* 0x0000f00001eb7983 */ /* 0x000ea20000300800 */
[----:B-----5:R-:W-:Y:S01]  /*7f90*/  IMAD.U32 R234, R21, 0x10000, RZ ;  /* 0x0001000015ea7824 */ /* 0x020fe200078e00ff */
[----:B------:R-:W-:Y:S03]  /*7fa0*/  BSSY B0, `(.L_x_141) ;  /* 0x0000009000007945 */ /* 0x000fe60003800000 */
[----:B------:R-:W-:-:S04]  /*7fb0*/  FMUL R234, R234, UR16 ;  /* 0x00000010eaea7c20 */ /* 0x000fc80008400000 */
[----:B--2---:R-:W-:-:S05]  /*7fc0*/  FFMA R234, R235, UR14, R234 ;  /* 0x0000000eebea7c23 */ /* 0x004fca00080000ea */
[----:B------:R-:W-:-:S05]  /*7fd0*/  F2FP.BF16.F32.PACK_AB R234, RZ, R234 ;  /* 0x000000eaffea723e */ /* 0x000fca00000010ff */
[----:B------:R2:W-:Y:S01]  /*7fe0*/  @P0 STG.E.U16 desc[UR12][R4.64+0xf0], R234 ;  /* 0x0000f0ea04000986 */ /* 0x0005e2000c10150c */
[----:B------:R-:W-:-:S04]  /*7ff0*/  ISETP.GT.AND P0, PT, R3, 0x79, PT ;  /* 0x000000790300780c */ /* 0x000fc80003f04270 */
[----:B------:R-:W-:-:S13]  /*8000*/  ISETP.GT.AND P4, PT, R0, RZ, P0 ;  /* 0x000000ff0000720c */ /* 0x000fda0000784270 */
[----:B--2---:R-:W-:Y:S05]  /*8010*/  @!P4 BRA `(.L_x_142) ;  /* 0x000000000004c947 */ /* 0x004fea0003800000 */
[----:B------:R2:W5:Y:S02]  /*8020*/  LDG.E.LTC128B.U16 R21, desc[UR12][R10.64+0xf2] ;  /* 0x0000f20c0a157981 */ /* 0x000564000c1e1520 */
.L_x_142:
[----:B------:R-:W-:Y:S05]  /*8030*/  BSYNC B0 ;  /* 0x0000000000007941 */ /* 0x000fea0003800000 */
.L_x_141:
[----:B-1234-:R-:W2:Y:S01]  /*8040*/  LDL.LU R10, [R1+0xf4] ;  /* 0x0000f400010a7983 */ /* 0x01eea20000300800 */
[----:B-----5:R-:W-:Y:S01]  /*8050*/  IMAD.U32 R3, R21, 0x10000, RZ ;  /* 0x0001000015037824 */ /* 0x020fe200078e00ff */
[----:B------:R-:W-:Y:S03]  /*8060*/  BSSY B0, `(.L_x_143) ;  /* 0x0000008000007945 */ /* 0x000fe60003800000 */
[----:B------:R-:W-:-:S04]  /*8070*/  FMUL R3, R3, UR16 ;  /* 0x0000001003037c20 */ /* 0x000fc80008400000 */
[----:B--2---:R-:W-:-:S05]  /*8080*/  FFMA R3, R10, UR14, R3 ;  /* 0x0000000e0a037c23 */ /* 0x004fca0008000003 */
[----:B------:R-:W-:-:S05]  /*8090*/  F2FP.BF16.F32.PACK_AB R3, RZ, R3 ;  /* 0x00000003ff03723e */ /* 0x000fca00000010ff */
[----:B------:R1:W-:Y:S01]  /*80a0*/  @P4 STG.E.U16 desc[UR12][R4.64+0xf2], R3 ;  /* 0x0000f20304004986 */ /* 0x0003e2000c10150c */
[----:B------:R-:W-:-:S13]  /*80b0*/  ISETP.GT.AND P4, PT, R0, 0x8, P1 ;  /* 0x000000080000780c */ /* 0x000fda0000f84270 */
[----:B-1----:R-:W-:Y:S05]  /*80c0*/  @!P4 BRA `(.L_x_144) ;  /* 0x000000000004c947 */ /* 0x002fea0003800000 */
[----:B------:R1:W5:Y:S02]  /*80d0*/  LDG.E.LTC128B.U16 R21, desc[UR12][R8.64+0xf0] ;  /* 0x0000f00c08157981 */ /* 0x000364000c1e1520 */
.L_x_144:
[----:B------:R-:W-:Y:S05]  /*80e0*/  BSYNC B0 ;  /* 0x0000000000007941 */ /* 0x000fea0003800000 */
.L_x_143:
        /* <DEDUP_REMOVED lines=10> */
.L_x_146:
[----:B------:R-:W-:Y:S05]  /*8190*/  BSYNC B0 ;  /* 0x0000000000007941 */ /* 0x000fea0003800000 */
.L_x_145:
[----:B012---:R-:W2:Y:S01]  /*81a0*/  LDL.LU R8, [R1+0xfc] ;  /* 0x0000fc0001087983 */ /* 0x007ea20000300800 */
[----:B-----5:R-:W-:Y:S02]  /*81b0*/  IMAD.U32 R3, R21, 0x10000, RZ ;  /* 0x0001000015037824 */ /* 0x020fe400078e00ff */
[----:B------:R-:W-:Y:S02]  /*81c0*/  @P4 IMAD.MOV.U32 R9, RZ, RZ, R7 ;  /* 0x000000ffff094224 */ /* 0x000fe400078e0007 */
[----:B------:R-:W-:-:S04]  /*81d0*/  FMUL R3, R3, UR16 ;  /* 0x0000001003037c20 */ /* 0x000fc80008400000 */
[----:B--2---:R-:W-:Y:S01]  /*81e0*/  FFMA R3, R8, UR14, R3 ;  /* 0x0000000e08037c23 */ /* 0x004fe20008000003 */
[----:B------:R-:W-:-:S04]  /*81f0*/  @P4 IMAD.MOV.U32 R8, RZ, RZ, R6 ;  /* 0x000000ffff084224 */ /* 0x000fc800078e0006 */
[----:B------:R-:W-:-:S04]  /*8200*/  F2FP.BF16.F32.PACK_AB R3, RZ, R3 ;  /* 0x00000003ff03723e */ /* 0x000fc800000010ff */
[----:B------:R-:W-:-:S05]  /*8210*/  PRMT R10, R3, 0x7610, R10 ;  /* 0x00007610030a7816 */ /* 0x000fca000000000a */
[----:B------:R0:W-:Y:S01]  /*8220*/  @P4 STG.E.U16 desc[UR12][R8.64+0xf2], R10 ;  /* 0x0000f20a08004986 */ /* 0x0001e2000c10150c */
[----:B------:R-:W-:-:S04]  /*8230*/  IADD3 R6, P4, R4, UR15, RZ ;  /* 0x0000000f04067c10 */ /* 0x000fc8000ff9e0ff */
[----:B------:R-:W-:Y:S02]  /*8240*/  IADD3.X R7, R5, UR17, RZ, P4, !PT ;  /* 0x0000001105077c10 */ /* 0x000fe4000a7fe4ff */
[----:B------:R-:W-:-:S13]  /*8250*/  ISETP.GT.AND P4, PT, R0, 0x40, P5 ;  /* 0x000000400000780c */ /* 0x000fda0002f84270 */
[----:B------:R-:W2:Y:S01]  /*8260*/  @P4 LDG.E.LTC128B.U16 R21, desc[UR12][R232.64] ;  /* 0x0000000ce8154981 */ /* 0x000ea2000c1e1520 */
[----:B------:R-:W-:Y:S01]  /*8270*/  BSSY B0, `(.L_x_147) ;  /* 0x000000a000007945 */ /* 0x000fe20003800000 */
[----:B--2---:R-:W-:-:S04]  /*8280*/  IMAD.U32 R3, R21, 0x10000, RZ ;  /* 0x0001000015037824 */ /* 0x004fc800078e00ff */
[----:B------:R-:W-:-:S04]  /*8290*/  FMUL R3, R3, UR16 ;  /* 0x0000001003037c20 */ /* 0x000fc80008400000 */
[----:B------:R-:W-:-:S05]  /*82a0*/  FFMA R3, R152, UR14, R3 ;  /* 0x0000000e98037c23 */ /* 0x000fca0008000003 */
[----:B------:R-:W-:-:S05]  /*82b0*/  F2FP.BF16.F32.PACK_AB R3, RZ, R3 ;  /* 0x00000003ff03723e */ /* 0x000fca00000010ff */
[----:B------:R0:W-:Y:S01]  /*82c0*/  @P4 STG.E.U16 desc[UR12][R6.64], R3 ;  /* 0x0000000306004986 */ /* 0x0001e2000c10150c */
[----:B------:R-:W-:-:S04]  /*82d0*/  LOP3.LUT P4, RZ, R2, 0x2, RZ, 0xc0, !PT ;  /* 0x0000000202ff7812 */ /* 0x000fc8000788c0ff */
[----:B------:R-:W-:-:S13]  /*82e0*/  ISETP.GT.AND P4, PT, R0, 0x40, P4 ;  /* 0x000000400000780c */ /* 0x000fda0002784270 */
[----:B0-----:R-:W-:Y:S05]  /*82f0*/  @!P4 BRA `(.L_x_148) ;  /* 0x000000000004c947 */ /* 0x001fea0003800000 */
[----:B------:R0:W5:Y:S02]  /*8300*/  LDG.E.LTC128B.U16 R21, desc[UR12][R218.64+0x2] ;  /* 0x0000020cda157981 */ /* 0x000164000c1e1520 */
.L_x_148:
[----:B------:R-:W-:Y:S05]  /*8310*/  BSYNC B0 ;  /* 0x0000000000007941 */ /* 0x000fea0003800000 */
.L_x_147:
[----:B-----5:R-:W-:Y:S01]  /*8320*/  IMAD.U32 R3, R21, 0x10000, RZ ;  /* 0x0001000015037824 */ /* 0x020fe200078e00ff */
[----:B------:R-:W-:Y:S03]  /*8330*/  BSSY B0, `(.L_x_149) ;  /* 0x000000b000007945 */ /* 0x000fe60003800000 */
[----:B------:R-:W-:-:S04]  /*8340*/  FMUL R8, R3, UR16 ;  /* 0x0000001003087c20 */ /* 0x000fc80008400000 */
[----:B------:R-:W-:-:S05]  /*8350*/  FFMA R8, R153, UR14, R8 ;  /* 0x0000000e99087c23 */ /* 0x000fca0008000008 */
[----:B------:R-:W-:-:S04]  /*8360*/  F2FP.BF16.F32.PACK_AB R8, RZ, R8 ;  /* 0x00000008ff08723e */ /* 0x000fc800000010ff */
[----:B------:R-:W-:-:S05]  /*8370*/  PRMT R3, R8, 0x7610, R3 ;  /* 0x0000761008037816 */ /* 0x000fca0000000003 */
[----:B------:R1:W-:Y:S01]  /*8380*/  @P4 STG.E.U16 desc[UR12][R6.64+0x2], R3 ;  /* 0x0000020306004986 */ /* 0x0003e2000c10150c */
[----:B------:R-:W-:-:S04]  /*8390*/  IADD3 R8, P4, R6, UR20, RZ ;  /* 0x0000001406087c10 */ /* 0x000fc8000ff9e0ff */
[----:B------:R-:W-:Y:S02]  /*83a0*/  IADD3.X R9, R7, UR21, RZ, P4, !PT ;  /* 0x0000001507097c10 */ /* 0x000fe4000a7fe4ff */
[----:B------:R-:W-:-:S13]  /*83b0*/  ISETP.GT.AND P4, PT, R0, 0x48, P5 ;  /* 0x000000480000780c */ /* 0x000fda0002f84270 */
[----:B-1----:R-:W-:Y:S05]  /*83c0*/  @!P4 BRA `(.L_x_150) ;  /* 0x000000000004c947 */ /* 0x002fea0003800000 */
[----:B------:R1:W5:Y:S02]  /*83d0*/  LDG.E.LTC128B.U16 R21, desc[UR12][R226.64] ;  /* 0x0000000ce2157981 */ /* 0x000364000c1e1520 */
.L_x_150:
[----:B------:R-:W-:Y:S05]  /*83e0*/  BSYNC B0 ;  /* 0x0000000000007941 */ /* 0x000fea0003800000 */
.L_x_149:
[----:B-----5:R-:W-:Y:S01]  /*83f0*/  IMAD.U32 R3, R21, 0x10000, RZ ;  /* 0x0001000015037824 */ /* 0x020fe200078e00ff */
[----:B------:R-:W-:Y:S03]  /*8400*/  BSSY B0, `(.L_x_151) ;  /* 0x000000b000007945 */ /* 0x000fe60003800000 */
[----:B------:R-:W-:-:S04]  /*8410*/  FMUL R3, R3, UR16 ;  /* 0x0000001003037c20 */ /* 0x000fc80008400000 */
[----:B------:R-:W-:-:S05]  /*8420*/  FFMA R3, R154, UR14, R3 ;  /* 0x0000000e9a037c23 */ /* 0x000fca0008000003 */
[----:B------:R-:W-:-:S05]  /*8430*/  F2FP.BF16.F32.PACK_AB R3, RZ, R3 ;  /* 0x00000003ff03723e */ /* 0x000fca00000010ff */
[----:B------:R2:W-:Y:S01]  /*8440*/  @P4 STG.E.U16 desc[UR12][R8.64], R3 ;  /* 0x0000000308004986 */ /* 0x0005e2000c10150c */
[----:B------:R-:W-:-:S04]  /*8450*/  IADD3 R10, P4, R6, UR20, RZ ;  /* 0x00000014060a7c10 */ /* 0x000fc8000ff9e0ff */
[----:B------:R-:W-:Y:S02]  /*8460*/  IADD3.X R11, R7, UR21, RZ, P4, !PT ;  /* 0x00000015070b7c10 */ /* 0x000fe4000a7fe4ff */
[----:B------:R-:W-:-:S04]  /*8470*/  LOP3.LUT P4, RZ, R2, 0x2, RZ, 0xc0, !PT ;  /* 0x0000000202ff7812 */ /* 0x000fc8000788c0ff */
[----:B------:R-:W-:-:S13]  /*8480*/  ISETP.GT.AND P4, PT, R0, 0x48, P4 ;  /* 0x000000480000780c */ /* 0x000fda0002784270 */
[----:B--2---:R-:W-:Y:S05]  /*8490*/  @!P4 BRA `(.L_x_152) ;  /* 0x000000000004c947 */ /* 0x004fea0003800000 */
[----:B------:R2:W5:Y:S02]  /*84a0*/  LDG.E.LTC128B.U16 R21, desc[UR12][R18.64+0x2] ;  /* 0x0000020c12157981 */ /* 0x000564000c1e1520 */
.L_x_152:
[----:B------:R-:W-:Y:S05]  /*84b0*/  BSYNC B0 ;  /* 0x0000000000007941 */ /* 0x000fea0003800000 */
.L_x_151:
[----:B-----5:R-:W-:Y:S01]  /*84c0*/  IMAD.U32 R3, R21, 0x10000, RZ ;  /* 0x0001000015037824 */ /* 0x020fe200078e00ff */
[----:B------:R-:W-:Y:S03]  /*84d0*/  BSSY B0, `(.L_x_153) ;  /* 0x0000009000007945 */ /* 0x000fe60003800000 */
[----:B------:R-:W-:-:S04]  /*84e0*/  FMUL R8, R3, UR16 ;  /* 0x0000001003087c20 */ /* 0x000fc80008400000 */
[----:B------:R-:W-:-:S05]  /*84f0*/  FFMA R8, R155, UR14, R8 ;  /* 0x0000000e9b087c23 */ /* 0x000fca0008000008 */
[----:B------:R-:W-:-:S05]  /*8500*/  F2FP.BF16.F32.PACK_AB R8, RZ, R8 ;  /* 0x00000008ff08723e */ /* 0x000fca00000010ff */
[----:B------:R3:W-:Y:S01]  /*8510*/  @P4 STG.E.U16 desc[UR12][R10.64+0x2], R8 ;  /* 0x000002080a004986 */ /* 0x0007e2000c10150c */
[----:B------:R-:W-:-:S04]  /*8520*/  LOP3.LUT P4, RZ, R2, 0x4, RZ, 0xc0, !PT ;  /* 0x0000000402ff7812 */ /* 0x000fc8000788c0ff */
[----:B------:R-:W-:-:S13]  /*8530*/  ISETP.GT.AND P4, PT, R0, 0x40, P4 ;  /* 0x000000400000780c */ /* 0x000fda0002784270 */
[----:B---3--:R-:W-:Y:S05]  /*8540*/  @!P4 BRA `(.L_x_154) ;  /* 0x000000000004c947 */ /* 0x008fea0003800000 */
[----:B------:R3:W5:Y:S02]  /*8550*/  LDG.E.LTC128B.U16 R21, desc[UR12][R218.64+0x10] ;  /* 0x0000100cda157981 */ /* 0x000764000c1e1520 */
.L_x_154:
[----:B------:R-:W-:Y:S05]  /*8560*/  BSYNC B0 ;  /* 0x0000000000007941 */ /* 0x000fea0003800000 */
.L_x_153:
        /* <DEDUP_REMOVED lines=8> */
[----:B----4-:R-:W-:Y:S05]  /*85f0*/  @!P4 BRA `(.L_x_156) ;  /* 0x000000000004c947 */ /* 0x010fea0003800000 */
[----:B------:R4:W5:Y:S02]  /*8600*/  LDG.E.LTC128B.U16 R21, desc[UR12][R218.64+0x12] ;  /* 0x0000120cda157981 */ /* 0x000964000c1e1520 */
.L_x_156:
[----:B------:R-:W-:Y:S05]  /*8610*/  BSYNC B0 ;  /* 0x0000000000007941 */ /* 0x000fea0003800000 */
.L_x_155:
        /* <DEDUP_REMOVED lines=10> */
.L_x_158:
[----:B------:R-:W-:Y:S05]  /*86c0*/  BSYNC B0 ;  /* 0x0000000000007941 */ /* 0x000fea0003800000 */
.L_x_157:
        /* <DEDUP_REMOVED lines=10> */
.L_x_160:
[----:B------:R-:W-:Y:S05]  /*8770*/  BSYNC B0 ;  /* 0x0000000000007941 */ /* 0x000fea0003800000 */
.L_x_159:
[----:B-----5:R-:W-:Y:S01]  /*8780*/  IMAD.U32 R3, R21, 0x10000, RZ ;  /* 0x0001000015037824 */ /* 0x020fe200078e00ff */
[----:B------:R-:W-:Y:S01]  /*8790*/  BSSY B0, `(.L_x_161) ;  /* 0x000000c000007945 */ /* 0x000fe20003800000 */
[----:B------:R-:W-:Y:S02]  /*87a0*/  @P4 IMAD.MOV.U32 R9, RZ, RZ, R13 ;  /* 0x000000ffff094224 */ /* 0x000fe400078e000d */
[----:B------:R-:W-:-:S04]  /*87b0*/  FMUL R8, R3, UR16 ;  /* 0x0000001003087c20 */ /* 0x000fc80008400000 */
[----:B------:R-:W-:-:S05]  /*87c0*/  FFMA R8, R159, UR14, R8 ;  /* 0x0000000e9f087c23 */ /* 0x000fca0008000008 */
[----:B------:R-:W-:-:S04]  /*87d0*/  F2FP.BF16.F32.PACK_AB R8, RZ, R8 ;  /* 0x00000008ff08723e */ /* 0x000fc800000010ff */
[----:B------:R-:W-:Y:S01]  /*87e0*/  PRMT R3, R8, 0x7610, R3 ;  /* 0x0000761008037816 */ /* 0x000fe20000000003 */
[----:B------:R-:W-:-:S05]  /*87f0*/  @P4 IMAD.MOV.U32 R8, RZ, RZ, R12 ;  /* 0x000000ffff084224 */ /* 0x000fca00078e000c */
[----:B------:R0:W-:Y:S01]  /*8800*/  @P4 STG.E.U16 desc[UR12][R8.64+0x12], R3 ;  /* 0x0000120308004986 */ /* 0x0001e2000c10150c */
[----:B------:R-:W-:-:S04]  /*8810*/  LOP3.LUT P4, RZ, R2, 0x10, RZ, 0xc0, !PT ;  /* 0x0000001002ff7812 */ /* 0x000fc8000788c0ff */
[----:B------:R-:W-:-:S13]  /*8820*/  ISETP.GT.AND P4, PT, R0, 0x40, P4 ;  /* 0x000000400000780c */ /* 0x000fda0002784270 */
[----:B0-----:R-:W-:Y:S05]  /*8830*/  @!P4 BRA `(.L_x_162) ;  /* 0x000000000004c947 */ /* 0x001fea0003800000 */
[----:B------:R0:W5:Y:S02]  /*8840*/  LDG.E.LTC128B.U16 R21, desc[UR12][R218.64+0x20] ;  /* 0x0000200cda157981 */ /* 0x000164000c1e1520 */
.L_x_162:
[----:B------:R-:W-:Y:S05]  /*8850*/  BSYNC B0 ;  /* 0x0000000000007941 */ /* 0x000fea0003800000 */
.L_x_161:
        /* <DEDUP_REMOVED lines=10> */
.L_x_164:
[----:B------:R-:W-:Y:S05]  /*8900*/  BSYNC B0 ;  /* 0x0000000000007941 */ /* 0x000fea0003800000 */
.L_x_163:
        /* <DEDUP_REMOVED lines=10> */
.L_x_166:
[----:B------:R-:W-:Y:S05]  /*89b0*/  BSYNC B0 ;  /* 0x0000000000007941 */ /* 0x000fea0003800000 */
.L_x_165:
[----:B-----5:R-:W-:Y:S01]  /*89c0*/  IMAD.U32 R3, R21, 0x10000, RZ ;  /* 0x0001000015037824 */ /* 0x020fe200078e00ff */
[----:B------:R-:W-:Y:S01]  /*89d0*/  BSSY B0, `(.L_x_167) ;  /* 0x000000b000007945 */ /* 0x000fe20003800000 */
[----:B------:R-:W-:Y:S02]  /*89e0*/  @P4 IMAD.MOV.U32 R8, RZ, RZ, R12 ;  /* 0x000000ffff084224 */ /* 0x000fe400078e000c */
[----:B------:R-:W-:Y:S01]  /*89f0*/  FMUL R3, R3, UR16 ;  /* 0x0000001003037c20 */ /* 0x000fe20008400000 */
[----:B------:R-:W-:-:S03]  /*8a00*/  @P4 IMAD.MOV.U32 R9, RZ, RZ, R13 ;  /* 0x000000ffff094224 */ /* 0x000fc600078e000d */
[----:B------:R-:W-:-:S05]  /*8a10*/  FFMA R3, R162, UR14, R3 ;  /* 0x0000000ea2037c23 */ /* 0x000fca0008000003 */
[----:B------:R-:W-:-:S05]  /*8a20*/  F2FP.BF16.F32.PACK_AB R3, RZ, R3 ;  /* 0x00000003ff03723e */ /* 0x000fca00000010ff */
[----:B------:R0:W-:Y:S01]  /*8a30*/  @P4 STG.E.U16 desc[UR12][R8.64+0x20], R3 ;  /* 0x0000200308004986 */ /* 0x0001e2000c10150c */
[----:B------:R-:W-:-:S04]  /*8a40*/  LOP3.LUT P4, RZ, R2, 0x400000, RZ, 0xc0, !PT ;  /* 0x0040000002ff7812 */ /* 0x000fc8000788c0ff */
[----:B------:R-:W-:-:S13]  /*8a50*/  ISETP.GT.AND P4, PT, R0, 0x48, P4 ;  /* 0x000000480000780c */ /* 0x000fda0002784270 */
[----:B0-----:R-:W-:Y:S05]  /*8a60*/  @!P4 BRA `(.L_x_168) ;  /* 0x000000000004c947 */ /* 0x001fea0003800000 */
[----:B------:R0:W5:Y:S02]  /*8a70*/  LDG.E.LTC128B.U16 R21, desc[UR12][R18.64+0x22] ;  /* 0x0000220c12157981 */ /* 0x000164000c1e1520 */
.L_x_168:
[----:B------:R-:W-:Y:S05]  /*8a80*/  BSYNC B0 ;  /* 0x0000000000007941 */ /* 0x000fea0003800000 */
.L_x_167:
        /* <DEDUP_REMOVED lines=13> */
.L_x_170:
[----:B------:R-:W-:Y:S05]  /*8b60*/  BSYNC B0 ;  /* 0x0000000000007941 */ /* 0x000fea0003800000 */
.L_x_169:
        /* <DEDUP_REMOVED lines=10> */
.L_x_172:
[----:B------:R-:W-:Y:S05]  /*8c10*/  BSYNC B0 ;  /* 0x0000000000007941 */ /* 0x000fea0003800000 */
.L_x_171:
        /* <DEDUP_REMOVED lines=10> */
.L_x_174:
[----:B------:R-:W-:Y:S05]  /*8cc0*/  BSYNC B0 ;  /* 0x0000000000007941 */ /* 0x000fea0003800000 */
.L_x_173:
        /* <DEDUP_REMOVED lines=12> */
.L_x_176:
[----:B------:R-:W-:Y:S05]  /*8d90*/  BSYNC B0 ;  /* 0x0000000000007941 */ /* 0x000fea0003800000 */
.L_x_175:
        /* <DEDUP_REMOVED lines=13> */
.L_x_178:
[----:B------:R-:W-:Y:S05]  /*8e70*/  BSYNC B0 ;  /* 0x0000000000007941 */ /* 0x000fea0003800000 */
.L_x_177:
        /* <DEDUP_REMOVED lines=10> */
.L_x_180:
[----:B------:R-:W-:Y:S05]  /*8f20*/  BSYNC B0 ;  /* 0x0000000000007941 */ /* 0x000fea0003800000 */
.L_x_179:
        /* <DEDUP_REMOVED lines=10> */
.L_x_182:
[----:B------:R-:W-:Y:S05]  /*8fd0*/  BSYNC B0 ;  /* 0x0000000000007941 */ /* 0x000fea0003800000 */
.L_x_181:
        /* <DEDUP_REMOVED lines=12> */
.L_x_184:
[----:B------:R-:W-:Y:S05]  /*90a0*/  BSYNC B0 ;  /* 0x0000000000007941 */ /* 0x000fea0003800000 */
.L_x_183:
        /* <DEDUP_REMOVED lines=13> */
.L_x_186:
[----:B------:R-:W-:Y:S05]  /*9180*/  BSYNC B0 ;  /* 0x0000000000007941 */ /* 0x000fea0003800000 */
.L_x_185:
        /* <DEDUP_REMOVED lines=10> */
.L_x_188:
[----:B------:R-:W-:Y:S05]  /*9230*/  BSYNC B0 ;  /* 0x0000000000007941 */ /* 0x000fea0003800000 */
.L_x_187:
        /* <DEDUP_REMOVED lines=10> */
.L_x_190:
[----:B------:R-:W-:Y:S05]  /*92e0*/  BSYNC B0 ;  /* 0x0000000000007941 */ /* 0x000fea0003800000 */
.L_x_189:
        /* <DEDUP_REMOVED lines=12> */
.L_x_192:
[----:B------:R-:W-:Y:S05]  /*93b0*/  BSYNC B0 ;  /* 0x0000000000007941 */ /* 0x000fea0003800000 */
.L_x_191:
        /* <DEDUP_REMOVED lines=13> */
.L_x_194:
[----:B------:R-:W-:Y:S05]  /*9490*/  BSYNC B0 ;  /* 0x0000000000007941 */ /* 0x000fea0003800000 */
.L_x_193:
        /* <DEDUP_REMOVED lines=10> */
.L_x_196:
[----:B------:R-:W-:Y:S05]  /*9540*/  BSYNC B0 ;  /* 0x0000000000007941 */ /* 0x000fea0003800000 */
.L_x_195:
        /* <DEDUP_REMOVED lines=10> */
.L_x_198:
[----:B------:R-:W-:Y:S05]  /*95f0*/  BSYNC B0 ;  /* 0x0000000000007941 */ /* 0x000fea0003800000 */
.L_x_197:
        /* <DEDUP_REMOVED lines=12> */
.L_x_200:
[----:B------:R-:W-:Y:S05]  /*96c0*/  BSYNC B0 ;  /* 0x0000000000007941 */ /* 0x000fea0003800000 */
.L_x_199:
        /* <DEDUP_REMOVED lines=13> */
.L_x_202:
[----:B------:R-:W-:Y:S05]  /*97a0*/  BSYNC B0 ;  /* 0x0000000000007941 */ /* 0x000fea0003800000 */
.L_x_201:
        /* <DEDUP_REMOVED lines=10> */
.L_x_204:
[----:B------:R-:W-:Y:S05]  /*9850*/  BSYNC B0 ;  /* 0x0000000000007941 */ /* 0x000fea0003800000 */
.L_x_203:
        /* <DEDUP_REMOVED lines=10> */
.L_x_206:
[----:B------:R-:W-:Y:S05]  /*9900*/  BSYNC B0 ;  /* 0x0000000000007941 */ /* 0x000fea0003800000 */
.L_x_205:
        /* <DEDUP_REMOVED lines=12> */
.L_x_208:
[----:B------:R-:W-:Y:S05]  /*99d0*/  BSYNC B0 ;  /* 0x0000000000007941 */ /* 0x000fea0003800000 */
.L_x_207:
        /* <DEDUP_REMOVED lines=13> */
.L_x_210:
[----:B------:R-:W-:Y:S05]  /*9ab0*/  BSYNC B0 ;  /* 0x0000000000007941 */ /* 0x000fea0003800000 */
.L_x_209:
        /* <DEDUP_REMOVED lines=10> */
.L_x_212:
[----:B------:R-:W-:Y:S05]  /*9b60*/  BSYNC B0 ;  /* 0x0000000000007941 */ /* 0x000fea0003800000 */
.L_x_211:
        /* <DEDUP_REMOVED lines=10> */
.L_x_214:
[----:B------:R-:W-:Y:S05]  /*9c10*/  BSYNC B0 ;  /* 0x0000000000007941 */ /* 0x000fea0003800000 */
.L_x_213:
        /* <DEDUP_REMOVED lines=12> */
.L_x_216:
[----:B------:R-:W-:Y:S05]  /*9ce0*/  BSYNC B0 ;  /* 0x0000000000007941 */ /* 0x000fea0003800000 */
.L_x_215:
        /* <DEDUP_REMOVED lines=13> */
.L_x_218:
[----:B------:R-:W-:Y:S05]  /*9dc0*/  BSYNC B0 ;  /* 0x0000000000007941 */ /* 0x000fea0003800000 */
.L_x_217:
        /* <DEDUP_REMOVED lines=10> */
.L_x_220:
[----:B------:R-:W-:Y:S05]  /*9e70*/  BSYNC B0 ;  /* 0x0000000000007941 */ /* 0x000fea0003800000 */
.L_x_219:
        /* <DEDUP_REMOVED lines=10> */
.L_x_222:
[----:B------:R-:W-:Y:S05]  /*9f20*/  BSYNC B0 ;  /* 0x0000000000007941 */ /* 0x000fea0003800000 */
.L_x_221:
        /* <DEDUP_REMOVED lines=12> */
.L_x_224:
[----:B------:R-:W-:Y:S05]  /*9ff0*/  BSYNC B0 ;  /* 0x0000000000007941 */ /* 0x000fea0003800000 */
.L_x_223:
        /* <DEDUP_REMOVED lines=13> */
.L_x_226:
[----:B------:R-:W-:Y:S05]  /*a0d0*/  BSYNC B0 ;  /* 0x0000000000007941 */ /* 0x000fea0003800000 */
.L_x_225:
        /* <DEDUP_REMOVED lines=10> */
.L_x_228:
[----:B------:R-:W-:Y:S05]  /*a180*/  BSYNC B0 ;  /* 0x0000000000007941 */ /* 0x000fea0003800000 */
.L_x_227:
        /* <DEDUP_REMOVED lines=10> */
.L_x_230:
[----:B------:R-:W-:Y:S05]  /*a230*/  BSYNC B0 ;  /* 0x0000000000007941 */ /* 0x000fea0003800000 */
.L_x_229:
        /* <DEDUP_REMOVED lines=12> */
.L_x_232:
[----:B------:R-:W-:Y:S05]  /*a300*/  BSYNC B0 ;  /* 0x0000000000007941 */ /* 0x000fea0003800000 */
.L_x_231:
        /* <DEDUP_REMOVED lines=13> */
.L_x_234:
[----:B------:R-:W-:Y:S05]  /*a3e0*/  BSYNC B0 ;  /* 0x0000000000007941 */ /* 0x000fea0003800000 */
.L_x_233:
        /* <DEDUP_REMOVED lines=10> */
.L_x_236:
[----:B------:R-:W-:Y:S05]  /*a490*/  BSYNC B0 ;  /* 0x0000000000007941 */ /* 0x000fea0003800000 */
.L_x_235:
        /* <DEDUP_REMOVED lines=10> */
.L_x_238:
[----:B------:R-:W-:Y:S05]  /*a540*/  BSYNC B0 ;  /* 0x0000000000007941 */ /* 0x000fea0003800000 */
.L_x_237:
        /* <DEDUP_REMOVED lines=12> */
.L_x_240:
[----:B------:R-:W-:Y:S05]  /*a610*/  BSYNC B0 ;  /* 0x0000000000007941 */ /* 0x000fea0003800000 */
.L_x_239:
        /* <DEDUP_REMOVED lines=13> */
.L_x_242:
[----:B------:R-:W-:Y:S05]  /*a6f0*/  BSYNC B0 ;  /* 0x0000000000007941 */ /* 0x000fea0003800000 */
.L_x_241:
        /* <DEDUP_REMOVED lines=10> */
.L_x_244:
[----:B------:R-:W-:Y:S05]  /*a7a0*/  BSYNC B0 ;  /* 0x0000000000007941 */ /* 0x000fea0003800000 */
.L_x_243:
        /* <DEDUP_REMOVED lines=10> */
.L_x_246:
[----:B------:R-:W-:Y:S05]  /*a850*/  BSYNC B0 ;  /* 0x0000000000007941 */ /* 0x000fea0003800000 */
.L_x_245:
        /* <DEDUP_REMOVED lines=12> */
.L_x_248:
[----:B------:R-:W-:Y:S05]  /*a920*/  BSYNC B0 ;  /* 0x0000000000007941 */ /* 0x000fea0003800000 */
.L_x_247:
        /* <DEDUP_REMOVED lines=13> */
.L_x_250:
[----:B------:R-:W-:Y:S05]  /*aa00*/  BSYNC B0 ;  /* 0x0000000000007941 */ /* 0x000fea0003800000 */
.L_x_249:
[----:B-----5:R-:W-:Y:S01]  /*aa10*/  IMAD.U32 R3, R21, 0x10000, RZ ;  /* 0x0001000015037824 */ /* 0x020fe200078e00ff */
[----:B------:R-:W-:Y:S03]  /*aa20*/  BSSY B0, `(.L_x_251) ;  /* 0x0000008000007945 */ /* 0x000fe60003800000 */
[----:B------:R-:W-:-:S04]  /*aa30*/  FMUL R3, R3, UR16 ;  /* 0x0000001003037c20 */ /* 0x000fc80008400000 */
[----:B------:R-:W-:-:S05]  /*aa40*/  FFMA R3, R204, UR14, R3 ;  /* 0x0000000ecc037c23 */ /* 0x000fca0008000003 */
[----:B------:R-:W-:-:S05]  /*aa50*/  F2FP.BF16.F32.PACK_AB R3, RZ, R3 ;  /* 0x00000003ff03723e */ /* 0x000fca00000010ff */
[----:B------:R0:W-:Y:S01]  /*aa60*/  @P4 STG.E.U16 desc[UR12][R6.64+0xd0], R3 ;  /* 0x0000d00306004986 */ /* 0x0001e2000c10150c */
[----:B------:R-:W-:-:S13]  /*aa70*/  ISETP.GT.AND P4, PT, R0, 0x40, P6 ;  /* 0x000000400000780c */ /* 0x000fda0003784270 */
[----:B0-----:R-:W-:Y:S05]  /*aa80*/  @!P4 BRA `(.L_x_252) ;  /* 0x000000000004c947 */ /* 0x001fea0003800000 */
[----:B------:R0:W5:Y:S02]  /*aa90*/  LDG.E.LTC128B.U16 R21, desc[UR12][R218.64+0xd2] ;  /* 0x0000d20cda157981 */ /* 0x000164000c1e1520 */
.L_x_252:
[----:B------:R-:W-:Y:S05]  /*aaa0*/  BSYNC B0 ;  /* 0x0000000000007941 */ /* 0x000fea0003800000 */
.L_x_251:
        /* <DEDUP_REMOVED lines=10> */
.L_x_254:
[----:B------:R-:W-:Y:S05]  /*ab50*/  BSYNC B0 ;  /* 0x0000000000007941 */ /* 0x000fea0003800000 */
.L_x_253:
        /* <DEDUP_REMOVED lines=8> */
[----:B------:R-:W-:-:S13]  /*abe0*/  ISETP.GT.AND P4, PT, R0, 0x48, P6 ;  /* 0x000000480000780c */ /* 0x000fda0003784270 */
[----:B0-----:R-:W-:Y:S05]  /*abf0*/  @!P4 BRA `(.L_x_256) ;  /* 0x000000000004c947 */ /* 0x001fea0003800000 */
[----:B------:R0:W5:Y:S02]  /*ac00*/  LDG.E.LTC128B.U16 R21, desc[UR12][R18.64+0xd2] ;  /* 0x0000d20c12157981 */ /* 0x000164000c1e1520 */
.L_x_256:
[----:B------:R-:W-:Y:S05]  /*ac10*/  BSYNC B0 ;  /* 0x0000000000007941 */ /* 0x000fea0003800000 */
.L_x_255:
        /* <DEDUP_REMOVED lines=9> */
[----:B------:R-:W-:-:S13]  /*acb0*/  ISETP.GT.AND P4, PT, R0, 0x40, P3 ;  /* 0x000000400000780c */ /* 0x000fda0001f84270 */
[----:B0-----:R-:W-:Y:S05]  /*acc0*/  @!P4 BRA `(.L_x_258) ;  /* 0x000000000004c947 */ /* 0x001fea0003800000 */
[----:B------:R0:W5:Y:S02]  /*acd0*/  LDG.E.LTC128B.U16 R21, desc[UR12][R218.64+0xe0] ;  /* 0x0000e00cda157981 */ /* 0x000164000c1e1520 */
.L_x_258:
[----:B------:R-:W-:Y:S05]  /*ace0*/  BSYNC B0 ;  /* 0x0000000000007941 */ /* 0x000fea0003800000 */
.L_x_257:
        /* <DEDUP_REMOVED lines=9> */
.L_x_260:
[----:B------:R-:W-:Y:S05]  /*ad80*/  BSYNC B0 ;  /* 0x0000000000007941 */ /* 0x000fea0003800000 */
.L_x_259:
        /* <DEDUP_REMOVED lines=9> */
.L_x_262:
[----:B------:R-:W-:Y:S05]  /*ae20*/  BSYNC B0 ;  /* 0x0000000000007941 */ /* 0x000fea0003800000 */
.L_x_261:
        /* <DEDUP_REMOVED lines=11> */
.L_x_264:
[----:B------:R-:W-:Y:S05]  /*aee0*/  BSYNC B0 ;  /* 0x0000000000007941 */ /* 0x000fea0003800000 */
.L_x_263:
        /* <DEDUP_REMOVED lines=12> */
.L_x_266:
[----:B------:R-:W-:Y:S05]  /*afb0*/  BSYNC B0 ;  /* 0x0000000000007941 */ /* 0x000fea0003800000 */
.L_x_265:
        /* <DEDUP_REMOVED lines=9> */
.L_x_268:
[----:B------:R-:W-:Y:S05]  /*b050*/  BSYNC B0 ;  /* 0x0000000000007941 */ /* 0x000fea0003800000 */
.L_x_267:
        /* <DEDUP_REMOVED lines=9> */
.L_x_270:
[----:B------:R-:W-:Y:S05]  /*b0f0*/  BSYNC B0 ;  /* 0x0000000000007941 */ /* 0x000fea0003800000 */
.L_x_269:
        /* <DEDUP_REMOVED lines=11> */
.L_x_272:
[----:B------:R-:W-:Y:S05]  /*b1b0*/  BSYNC B0 ;  /* 0x0000000000007941 */ /* 0x000fea0003800000 */
.L_x_271:
[----:B-----5:R-:W-:-:S04]  /*b1c0*/  IMAD.U32 R3, R21, 0x10000, RZ ;  /* 0x0001000015037824 */ /* 0x020fc800078e00ff */
[----:B------:R-:W-:-:S04]  /*b1d0*/  FMUL R6, R3, UR16 ;  /* 0x0000001003067c20 */ /* 0x000fc80008400000 */
[----:B------:R-:W-:-:S05]  /*b1e0*/  FFMA R6, R215, UR14, R6 ;  /* 0x0000000ed7067c23 */ /* 0x000fca0008000006 */
[----:B------:R-:W-:-:S04]  /*b1f0*/  F2FP.BF16.F32.PACK_AB R6, RZ, R6 ;  /* 0x00000006ff06723e */ /* 0x000fc800000010ff */
[----:B------:R-:W-:-:S05]  /*b200*/  PRMT R7, R6, 0x7610, R7 ;  /* 0x0000761006077816 */ /* 0x000fca0000000007 */
[----:B------:R1:W-:Y:S01]  /*b210*/  @P4 STG.E.U16 desc[UR12][R12.64+0xf2], R7 ;  /* 0x0000f2070c004986 */ /* 0x0003e2000c10150c */
[----:B------:R-:W-:-:S04]  /*b220*/  IADD3 R6, P4, R4, UR8, RZ ;  /* 0x0000000804067c10 */ /* 0x000fc8000ff9e0ff */
[----:B-1----:R-:W-:Y:S02]  /*b230*/  IADD3.X R7, R5, UR9, RZ, P4, !PT ;  /* 0x0000000905077c10 */ /* 0x002fe4000a7fe4ff */
        /* <DEDUP_REMOVED lines=10> */
[----:B-1----:R-:W-:Y:S05]  /*b2e0*/  @!P4 BRA `(.L_x_274) ;  /* 0x000000000004c947 */ /* 0x002fea0003800000 */
[----:B------:R1:W5:Y:S02]  /*b2f0*/  LDG.E.LTC128B.U16 R21, desc[UR12][R220.64+0x2] ;  /* 0x0000020cdc157981 */ /* 0x000364000c1e1520 */
.L_x_274:
[----:B------:R-:W-:Y:S05]  /*b300*/  BSYNC B0 ;  /* 0x0000000000007941 */ /* 0x000fea0003800000 */
.L_x_273:
        /* <DEDUP_REMOVED lines=10> */
[----:B--2---:R-:W-:Y:S05]  /*b3b0*/  @!P4 BRA `(.L_x_276) ;  /* 0x000000000004c947 */ /* 0x004fea0003800000 */
[----:B------:R2:W5:Y:S02]  /*b3c0*/  LDG.E.LTC128B.U16 R21, desc[UR12][R224.64] ;  /* 0x0000000ce0157981 */ /* 0x000564000c1e1520 */
.L_x_276:
[----:B------:R-:W-:Y:S05]  /*b3d0*/  BSYNC B0 ;  /* 0x0000000000007941 */ /* 0x000fea0003800000 */
.L_x_275:
        /* <DEDUP_REMOVED lines=10> */
[----:B0-----:R-:W-:Y:S05]  /*b480*/  @!P4 BRA `(.L_x_278) ;  /* 0x000000000004c947 */ /* 0x001fea0003800000 */
[----:B------:R0:W5:Y:S02]  /*b490*/  LDG.E.LTC128B.U16 R21, desc[UR12][R22.64+0x2] ;  /* 0x0000020c16157981 */ /* 0x000164000c1e1520 */
.L_x_278:
[----:B------:R-:W-:Y:S05]  /*b4a0*/  BSYNC B0 ;  /* 0x0000000000007941 */ /* 0x000fea0003800000 */
.L_x_277:
        /* <DEDUP_REMOVED lines=10> */
.L_x_280:
[----:B------:R-:W-:Y:S05]  /*b550*/  BSYNC B0 ;  /* 0x0000000000007941 */ /* 0x000fea0003800000 */
.L_x_279:
        /* <DEDUP_REMOVED lines=10> */
.L_x_282:
[----:B------:R-:W-:Y:S05]  /*b600*/  BSYNC B0 ;  /* 0x0000000000007941 */ /* 0x000fea0003800000 */
.L_x_281:
        /* <DEDUP_REMOVED lines=10> */
.L_x_284:
[----:B------:R-:W-:Y:S05]  /*b6b0*/  BSYNC B0 ;  /* 0x0000000000007941 */ /* 0x000fea0003800000 */
.L_x_283:
        /* <DEDUP_REMOVED lines=10> */
.L_x_286:
[----:B------:R-:W-:Y:S05]  /*b760*/  BSYNC B0 ;  /* 0x0000000000007941 */ /* 0x000fea0003800000 */
.L_x_285:
        /* <DEDUP_REMOVED lines=13> */
.L_x_288:
[----:B------:R-:W-:Y:S05]  /*b840*/  BSYNC B0 ;  /* 0x0000000000007941 */ /* 0x000fea0003800000 */
.L_x_287:
        /* <DEDUP_REMOVED lines=10> */
.L_x_290:
[----:B------:R-:W-:Y:S05]  /*b8f0*/  BSYNC B0 ;  /* 0x0000000000007941 */ /* 0x000fea0003800000 */
.L_x_289:
        /* <DEDUP_REMOVED lines=10> */
.L_x_292:
[----:B------:R-:W-:Y:S05]  /*b9a0*/  BSYNC B0 ;  /* 0x0000000000007941 */ /* 0x000fea0003800000 */
.L_x_291:
        /* <DEDUP_REMOVED lines=12> */
.L_x_294:
[----:B------:R-:W-:Y:S05]  /*ba70*/  BSYNC B0 ;  /* 0x0000000000007941 */ /* 0x000fea0003800000 */
.L_x_293:
        /* <DEDUP_REMOVED lines=13> */
.L_x_296:
[----:B------:R-:W-:Y:S05]  /*bb50*/  BSYNC B0 ;  /* 0x0000000000007941 */ /* 0x000fea0003800000 */
.L_x_295:
        /* <DEDUP_REMOVED lines=10> */
.L_x_298:
[----:B------:R-:W-:Y:S05]  /*bc00*/  BSYNC B0 ;  /* 0x0000000000007941 */ /* 0x000fea0003800000 */
.L_x_297:
        /* <DEDUP_REMOVED lines=10> */
.L_x_300:
[----:B------:R-:W-:Y:S05]  /*bcb0*/  BSYNC B0 ;  /* 0x0000000000007941 */ /* 0x000fea0003800000 */
.L_x_299:
        /* <DEDUP_REMOVED lines=12> */
.L_x_302:
[----:B------:R-:W-:Y:S05]  /*bd80*/  BSYNC B0 ;  /* 0x0000000000007941 */ /* 0x000fea0003800000 */
.L_x_301:
        /* <DEDUP_REMOVED lines=13> */
.L_x_304:
[----:B------:R-:W-:Y:S05]  /*be60*/  BSYNC B0 ;  /* 0x0000000000007941 */ /* 0x000fea0003800000 */
.L_x_303:
        /* <DEDUP_REMOVED lines=10> */
.L_x_306:
[----:B------:R-:W-:Y:S05]  /*bf10*/  BSYNC B0 ;  /* 0x0000000000007941 */ /* 0x000fea0003800000 */
.L_x_305:
        /* <DEDUP_REMOVED lines=10> */
.L_x_308:
[----:B------:R-:W-:Y:S05]  /*bfc0*/  BSYNC B0 ;  /* 0x0000000000007941 */ /* 0x000fea0003800000 */
.L_x_307:
        /* <DEDUP_REMOVED lines=12> */
.L_x_310:
[----:B------:R-:W-:Y:S05]  /*c090*/  BSYNC B0 ;  /* 0x0000000000007941 */ /* 0x000fea0003800000 */
.L_x_309:
        /* <DEDUP_REMOVED lines=13> */
.L_x_312:
[----:B------:R-:W-:Y:S05]  /*c170*/  BSYNC B0 ;  /* 0x0000000000007941 */ /* 0x000fea0003800000 */
.L_x_311:
        /* <DEDUP_REMOVED lines=10> */
.L_x_314:
[----:B------:R-:W-:Y:S05]  /*c220*/  BSYNC B0 ;  /* 0x0000000000007941 */ /* 0x000fea0003800000 */
.L_x_313:
        /* <DEDUP_REMOVED lines=10> */
.L_x_316:
[----:B------:R-:W-:Y:S05]  /*c2d0*/  BSYNC B0 ;  /* 0x0000000000007941 */ /* 0x000fea0003800000 */
.L_x_315:
        /* <DEDUP_REMOVED lines=12> */
.L_x_318:
[----:B------:R-:W-:Y:S05]  /*c3a0*/  BSYNC B0 ;  /* 0x0000000000007941 */ /* 0x000fea0003800000 */
.L_x_317:
        /* <DEDUP_REMOVED lines=13> */
.L_x_320:
[----:B------:R-:W-:Y:S05]  /*c480*/  BSYNC B0 ;  /* 0x0000000000007941 */ /* 0x000fea0003800000 */
.L_x_319:
        /* <DEDUP_REMOVED lines=10> */
.L_x_322:
[----:B------:R-:W-:Y:S05]  /*c530*/  BSYNC B0 ;  /* 0x0000000000007941 */ /* 0x000fea0003800000 */
.L_x_321:
        /* <DEDUP_REMOVED lines=10> */
.L_x_324:
[----:B------:R-:W-:Y:S05]  /*c5e0*/  BSYNC B0 ;  /* 0x0000000000007941 */ /* 0x000fea0003800000 */
.L_x_323:
        /* <DEDUP_REMOVED lines=12> */
.L_x_326:
[----:B------:R-:W-:Y:S05]  /*c6b0*/  BSYNC B0 ;  /* 0x0000000000007941 */ /* 0x000fea0003800000 */
.L_x_325:
        /* <DEDUP_REMOVED lines=13> */
.L_x_328:
[----:B------:R-:W-:Y:S05]  /*c790*/  BSYNC B0 ;  /* 0x0000000000007941 */ /* 0x000fea0003800000 */
.L_x_327:
        /* <DEDUP_REMOVED lines=10> */
.L_x_330:
[----:B------:R-:W-:Y:S05]  /*c840*/  BSYNC B0 ;  /* 0x0000000000007941 */ /* 0x000fea0003800000 */
.L_x_329:
        /* <DEDUP_REMOVED lines=10> */
.L_x_332:
[----:B------:R-:W-:Y:S05]  /*c8f0*/  BSYNC B0 ;  /* 0x0000000000007941 */ /* 0x000fea0003800000 */
.L_x_331:
        /* <DEDUP_REMOVED lines=12> */
.L_x_334:
[----:B------:R-:W-:Y:S05]  /*c9c0*/  BSYNC B0 ;  /* 0x0000000000007941 */ /* 0x000fea0003800000 */
.L_x_333:
        /* <DEDUP_REMOVED lines=13> */
.L_x_336:
[----:B------:R-:W-:Y:S05]  /*caa0*/  BSYNC B0 ;  /* 0x0000000000007941 */ /* 0x000fea0003800000 */
.L_x_335:
        /* <DEDUP_REMOVED lines=10> */
.L_x_338:
[----:B------:R-:W-:Y:S05]  /*cb50*/  BSYNC B0 ;  /* 0x0000000000007941 */ /* 0x000fea0003800000 */
.L_x_337:
        /* <DEDUP_REMOVED lines=10> */
.L_x_340:
[----:B------:R-:W-:Y:S05]  /*cc00*/  BSYNC B0 ;  /* 0x0000000000007941 */ /* 0x000fea0003800000 */
.L_x_339:
[----:B-----5:R-:W-:Y:S01]  /*cc10*/  IMAD.U32 R3, R21, 0x10000, RZ ;  /* 0x0001000015037824 */ /* 0x020fe200078e00ff */
[----:B------:R-:W-:Y:S01]  /*cc20*/  IADD3 R8, R4, UR20, R20 ;  /* 0x0000001404087c10 */ /* 0x000fe2000fffe014 */
[----:B------:R-:W-:Y:S01]  /*cc30*/  @P4 IMAD.MOV.U32 R9, RZ, RZ, R15 ;  /* 0x000000ffff094224 */ /* 0x000fe200078e000f */
[----:B------:R-:W-:Y:S01]  /*cc40*/  BSSY B0, `(.L_x_341) ;  /* 0x0000009000007945 */ /* 0x000fe20003800000 */
        /* <DEDUP_REMOVED lines=8> */
.L_x_342:
[----:B------:R-:W-:Y:S05]  /*ccd0*/  BSYNC B0 ;  /* 0x0000000000007941 */ /* 0x000fea0003800000 */
.L_x_341:
[----:B-----5:R-:W-:Y:S01]  /*cce0*/  IMAD.U32 R3, R21, 0x10000, RZ ;  /* 0x0001000015037824 */ /* 0x020fe200078e00ff */
[----:B------:R-:W-:Y:S01]  /*ccf0*/  BSSY B0, `(.L_x_343) ;  /* 0x000000b000007945 */ /* 0x000fe20003800000 */
[----:B------:R-:W-:Y:S02]  /*cd00*/  @P4 IMAD.MOV.U32 R9, RZ, RZ, R15 ;  /* 0x000000ffff094224 */ /* 0x000fe400078e000f */
[----:B------:R-:W-:-:S04]  /*cd10*/  FMUL R8, R3, UR16 ;  /* 0x0000001003087c20 */ /* 0x000fc80008400000 */
[----:B------:R-:W-:-:S05]  /*cd20*/  FFMA R8, R123, UR14, R8 ;  /* 0x0000000e7b087c23 */ /* 0x000fca0008000008 */
[----:B------:R-:W-:Y:S02]  /*cd30*/  F2FP.BF16.F32.PACK_AB R3, RZ, R8 ;  /* 0x00000008ff03723e */ /* 0x000fe400000010ff */
[----:B------:R-:W-:-:S05]  /*cd40*/  IADD3 R8, R4, UR20, R20 ;  /* 0x0000001404087c10 */ /* 0x000fca000fffe014 */
[----:B------:R0:W-:Y:S01]  /*cd50*/  @P4 STG.E.U16 desc[UR12][R8.64+0x82], R3 ;  /* 0x0000820308004986 */ /* 0x0001e2000c10150c */
[----:B------:R-:W-:-:S04]  /*cd60*/  LOP3.LUT P4, RZ, R2, 0x2000, RZ, 0xc0, !PT ;  /* 0x0000200002ff7812 */ /* 0x000fc8000788c0ff */
[----:B------:R-:W-:-:S13]  /*cd70*/  ISETP.GT.AND P4, PT, R0, 0x80, P4 ;  /* 0x000000800000780c */ /* 0x000fda0002784270 */
[----:B0-----:R-:W-:Y:S05]  /*cd80*/  @!P4 BRA `(.L_x_344) ;  /* 0x000000000004c947 */ /* 0x001fea0003800000 */
[----:B------:R0:W5:Y:S02]  /*cd90*/  LDG.E.LTC128B.U16 R21, desc[UR12][R220.64+0x90] ;  /* 0x0000900cdc157981 */ /* 0x000164000c1e1520 */
.L_x_344:
[----:B------:R-:W-:Y:S05]  /*cda0*/  BSYNC B0 ;  /* 0x0000000000007941 */ /* 0x000fea0003800000 */
.L_x_343:
        /* <DEDUP_REMOVED lines=10> */
.L_x_346:
[----:B------:R-:W-:Y:S05]  /*ce50*/  BSYNC B0 ;  /* 0x0000000000007941 */ /* 0x000fea0003800000 */
.L_x_345:
        /* <DEDUP_REMOVED lines=10> */
.L_x_348:
[----:B------:R-:W-:Y:S05]  /*cf00*/  BSYNC B0 ;  /* 0x0000000000007941 */ /* 0x000fea0003800000 */
.L_x_347:
        /* <DEDUP_REMOVED lines=12> */
.L_x_350:
[----:B------:R-:W-:Y:S05]  /*cfd0*/  BSYNC B0 ;  /* 0x0000000000007941 */ /* 0x000fea0003800000 */
.L_x_349:
        /* <DEDUP_REMOVED lines=12> */
.L_x_352:
[----:B------:R-:W-:Y:S05]  /*d0a0*/  BSYNC B0 ;  /* 0x0000000000007941 */ /* 0x000fea0003800000 */
.L_x_351:
        /* <DEDUP_REMOVED lines=10> */
.L_x_354:
[----:B------:R-:W-:Y:S05]  /*d150*/  BSYNC B0 ;  /* 0x0000000000007941 */ /* 0x000fea0003800000 */
.L_x_353:
        /* <DEDUP_REMOVED lines=10> */
.L_x_356:
[----:B------:R-:W-:Y:S05]  /*d200*/  BSYNC B0 ;  /* 0x0000000000007941 */ /* 0x000fea0003800000 */
.L_x_355:
        /* <DEDUP_REMOVED lines=12> */
.L_x_358:
[----:B------:R-:W-:Y:S05]  /*d2d0*/  BSYNC B0 ;  /* 0x0000000000007941 */ /* 0x000fea0003800000 */
.L_x_357:
        /* <DEDUP_REMOVED lines=12> */
.L_x_360:
[----:B------:R-:W-:Y:S05]  /*d3a0*/  BSYNC B0 ;  /* 0x0000000000007941 */ /* 0x000fea0003800000 */
.L_x_359:
        /* <DEDUP_REMOVED lines=10> */
.L_x_362:
[----:B------:R-:W-:Y:S05]  /*d450*/  BSYNC B0 ;  /* 0x0000000000007941 */ /* 0x000fea0003800000 */
.L_x_361:
        /* <DEDUP_REMOVED lines=10> */
.L_x_364:
[----:B------:R-:W-:Y:S05]  /*d500*/  BSYNC B0 ;  /* 0x0000000000007941 */ /* 0x000fea0003800000 */
.L_x_363:
        /* <DEDUP_REMOVED lines=12> */
.L_x_366:
[----:B------:R-:W-:Y:S05]  /*d5d0*/  BSYNC B0 ;  /* 0x0000000000007941 */ /* 0x000fea0003800000 */
.L_x_365:
        /* <DEDUP_REMOVED lines=12> */
.L_x_368:
[----:B------:R-:W-:Y:S05]  /*d6a0*/  BSYNC B0 ;  /* 0x0000000000007941 */ /* 0x000fea0003800000 */
.L_x_367:
        /* <DEDUP_REMOVED lines=10> */
.L_x_370:
[----:B------:R-:W-:Y:S05]  /*d750*/  BSYNC B0 ;  /* 0x0000000000007941 */ /* 0x000fea0003800000 */
.L_x_369:
        /* <DEDUP_REMOVED lines=10> */
.L_x_372:
[----:B------:R-:W-:Y:S05]  /*d800*/  BSYNC B0 ;  /* 0x0000000000007941 */ /* 0x000fea0003800000 */
.L_x_371:
        /* <DEDUP_REMOVED lines=12> */
.L_x_374:
[----:B------:R-:W-:Y:S05]  /*d8d0*/  BSYNC B0 ;  /* 0x0000000000007941 */ /* 0x000fea0003800000 */
.L_x_373:
        /* <DEDUP_REMOVED lines=12> */
.L_x_376:
[----:B------:R-:W-:Y:S05]  /*d9a0*/  BSYNC B0 ;  /* 0x0000000000007941 */ /* 0x000fea0003800000 */
.L_x_375:
        /* <DEDUP_REMOVED lines=9> */
.L_x_378:
[----:B------:R-:W-:Y:S05]  /*da40*/  BSYNC B0 ;  /* 0x0000000000007941 */ /* 0x000fea0003800000 */
.L_x_377:
        /* <DEDUP_REMOVED lines=10> */
.L_x_380:
[----:B------:R-:W-:Y:S05]  /*daf0*/  BSYNC B0 ;  /* 0x0000000000007941 */ /* 0x000fea0003800000 */
.L_x_379:
        /* <DEDUP_REMOVED lines=8> */
[----:B------:R-:W-:-:S13]  /*db80*/  ISETP.GT.AND P4, PT, R0, 0x88, P6 ;  /* 0x000000880000780c */ /* 0x000fda0003784270 */
[----:B0-----:R-:W-:Y:S05]  /*db90*/  @!P4 BRA `(.L_x_382) ;  /* 0x000000000004c947 */ /* 0x001fea0003800000 */
[----:B------:R0:W5:Y:S02]  /*dba0*/  LDG.E.LTC128B.U16 R21, desc[UR12][R22.64+0xd2] ;  /* 0x0000d20c16157981 */ /* 0x000164000c1e1520 */
.L_x_382:
[----:B------:R-:W-:Y:S05]  /*dbb0*/  BSYNC B0 ;  /* 0x0000000000007941 */ /* 0x000fea0003800000 */
.L_x_381:
        /* <DEDUP_REMOVED lines=8> */
[----:B------:R-:W-:-:S13]  /*dc40*/  ISETP.GT.AND P4, PT, R0, 0x80, P3 ;  /* 0x000000800000780c */ /* 0x000fda0001f84270 */
[----:B0-----:R-:W-:Y:S05]  /*dc50*/  @!P4 BRA `(.L_x_384) ;  /* 0x000000000004c947 */ /* 0x001fea0003800000 */
[----:B------:R0:W5:Y:S02]  /*dc60*/  LDG.E.LTC128B.U16 R21, desc[UR12][R220.64+0xe0] ;  /* 0x0000e00cdc157981 */ /* 0x000164000c1e1520 */
.L_x_384:
[----:B------:R-:W-:Y:S05]  /*dc70*/  BSYNC B0 ;  /* 0x0000000000007941 */ /* 0x000fea0003800000 */
.L_x_383:
        /* <DEDUP_REMOVED lines=9> */
.L_x_386:
[----:B------:R-:W-:Y:S05]  /*dd10*/  BSYNC B0 ;  /* 0x0000000000007941 */ /* 0x000fea0003800000 */
.L_x_385:
        /* <DEDUP_REMOVED lines=9> */
.L_x_388:
[----:B------:R-:W-:Y:S05]  /*ddb0*/  BSYNC B0 ;  /* 0x0000000000007941 */ /* 0x000fea0003800000 */
.L_x_387:
        /* <DEDUP_REMOVED lines=11> */
.L_x_390:
[----:B------:R-:W-:Y:S05]  /*de70*/  BSYNC B0 ;  /* 0x0000000000007941 */ /* 0x000fea0003800000 */
.L_x_389:
        /* <DEDUP_REMOVED lines=11> */
.L_x_392:
[----:B------:R-:W-:Y:S05]  /*df30*/  BSYNC B0 ;  /* 0x0000000000007941 */ /* 0x000fea0003800000 */
.L_x_391:
        /* <DEDUP_REMOVED lines=9> */
.L_x_394:
[----:B------:R-:W-:Y:S05]  /*dfd0*/  BSYNC B0 ;  /* 0x0000000000007941 */ /* 0x000fea0003800000 */
.L_x_393:
        /* <DEDUP_REMOVED lines=9> */
.L_x_396:
[----:B------:R-:W-:Y:S05]  /*e070*/  BSYNC B0 ;  /* 0x0000000000007941 */ /* 0x000fea0003800000 */
.L_x_395:
        /* <DEDUP_REMOVED lines=11> */
.L_x_398:
[----:B------:R-:W-:Y:S05]  /*e130*/  BSYNC B0 ;  /* 0x0000000000007941 */ /* 0x000fea0003800000 */
.L_x_397:
[----:B-----5:R-:W-:Y:S01]  /*e140*/  IMAD.U32 R3, R21, 0x10000, RZ ;  /* 0x0001000015037824 */ /* 0x020fe200078e00ff */
[----:B------:R-:W-:-:S03]  /*e150*/  IADD3 R14, R4, UR20, R20 ;  /* 0x00000014040e7c10 */ /* 0x000fc6000fffe014 */
[----:B------:R-:W-:-:S04]  /*e160*/  FMUL R6, R3, UR16 ;  /* 0x0000001003067c20 */ /* 0x000fc80008400000 */
[----:B------:R-:W-:-:S05]  /*e170*/  FFMA R6, R151, UR14, R6 ;  /* 0x0000000e97067c23 */ /* 0x000fca0008000006 */
[----:B------:R-:W-:-:S05]  /*e180*/  F2FP.BF16.F32.PACK_AB R6, RZ, R6 ;  /* 0x00000006ff06723e */ /* 0x000fca00000010ff */
[----:B------:R1:W-:Y:S01]  /*e190*/  @P4 STG.E.U16 desc[UR12][R14.64+0xf2], R6 ;  /* 0x0000f2060e004986 */ /* 0x0003e2000c10150c */
[----:B------:R-:W-:-:S13]  /*e1a0*/  ISETP.GT.AND P4, PT, R0, 0xc0, P5 ;  /* 0x000000c00000780c */ /* 0x000fda0002f84270 */
[----:B------:R-:W2:Y:S01]  /*e1b0*/  @P4 LDG.E.LTC128B.U16 R21, desc[UR12][R228.64] ;  /* 0x0000000ce4154981 */ /* 0x000ea2000c1e1520 */
[----:B------:R-:W-:Y:S01]  /*e1c0*/  IMAD.U32 R7, RZ, RZ, UR10 ;  /* 0x0000000aff077e24 */ /* 0x000fe2000f8e00ff */
[----:B------:R-:W-:Y:S01]  /*e1d0*/  UIMAD UR8, UR11, 0x180, URZ ;  /* 0x000001800b0878a4 */ /* 0x000fe2000f8e023f */
[----:B------:R-:W-:Y:S02]  /*e1e0*/  BSSY B0, `(.L_x_399) ;  /* 0x000000d000007945 */ /* 0x000fe40003800000 */
[----:B------:R-:W-:-:S04]  /*e1f0*/  IMAD.WIDE.U32 R4, R7, 0x180, R4 ;  /* 0x0000018007047825 */ /* 0x000fc800078e0004 */
[----:B------:R-:W-:Y:S02]  /*e200*/  VIADD R7, R5, UR8 ;  /* 0x0000000805077c36 */ /* 0x000fe40008000000 */
[----:B-1----:R-:W-:Y:S02]  /*e210*/  @P4 IMAD.MOV.U32 R6, RZ, RZ, R4 ;  /* 0x000000ffff064224 */ /* 0x002fe400078e0004 */
        /* <DEDUP_REMOVED lines=9> */
.L_x_400:
[----:B------:R-:W-:Y:S05]  /*e2b0*/  BSYNC B0 ;  /* 0x0000000000007941 */ /* 0x000fea0003800000 */
.L_x_399:
[----:B-----5:R-:W-:Y:S01]  /*e2c0*/  IMAD.U32 R3, R21, 0x10000, RZ ;  /* 0x0001000015037824 */ /* 0x020fe200078e00ff */
[----:B------:R-:W-:Y:S01]  /*e2d0*/  ISETP.GT.AND P5, PT, R0, 0xc8, P5 ;  /* 0x000000c80000780c */ /* 0x000fe20002fa4270 */
[----:B------:R-:W-:Y:S01]  /*e2e0*/  @P4 IMAD.MOV.U32 R12, RZ, RZ, R4 ;  /* 0x000000ffff0c4224 */ /* 0x000fe200078e0004 */
[----:B------:R-:W-:Y:S01]  /*e2f0*/  BSSY B0, `(.L_x_401) ;  /* 0x000000e000007945 */ /* 0x000fe20003800000 */
[----:B------:R-:W-:Y:S01]  /*e300*/  FMUL R6, R3, UR16 ;  /* 0x0000001003067c20 */ /* 0x000fe20008400000 */
[----:B------:R-:W-:Y:S02]  /*e310*/  @P4 IMAD.MOV.U32 R13, RZ, RZ, R7 ;  /* 0x000000ffff0d4224 */ /* 0x000fe400078e0007 */
[----:B------:R-:W-:Y:S02]  /*e320*/  VIADD R9, R5, UR8 ;  /* 0x0000000805097c36 */ /* 0x000fe40008000000 */
[----:B------:R-:W-:-:S05]  /*e330*/  FFMA R6, R25, UR14, R6 ;  /* 0x0000000e19067c23 */ /* 0x000fca0008000006 */
[----:B------:R-:W-:-:S04]  /*e340*/  F2FP.BF16.F32.PACK_AB R6, RZ, R6 ;  /* 0x00000006ff06723e */ /* 0x000fc800000010ff */
[----:B------:R-:W-:-:S05]  /*e350*/  PRMT R3, R6, 0x7610, R3 ;  /* 0x0000761006037816 */ /* 0x000fca0000000003 */
[----:B------:R2:W-:Y:S01]  /*e360*/  @P4 STG.E.U16 desc[UR12][R12.64+0x2], R3 ;  /* 0x000002030c004986 */ /* 0x0005e2000c10150c */
[----:B------:R-:W-:-:S04]  /*e370*/  IADD3 R10, P4, R4, UR20, RZ ;  /* 0x00000014040a7c10 */ /* 0x000fc8000ff9e0ff */
[----:B------:R-:W-:Y:S02]  /*e380*/  IADD3.X R11, R7, UR21, RZ, P4, !PT ;  /* 0x00000015070b7c10 */ /* 0x000fe4000a7fe4ff */
[----:B------:R-:W-:-:S04]  /*e390*/  IADD3 R6, P4, R4, UR20, RZ ;  /* 0x0000001404067c10 */ /* 0x000fc8000ff9e0ff */
[----:B------:R-:W-:Y:S01]  /*e3a0*/  IADD3.X R7, R9, UR21, RZ, P4, !PT ;  /* 0x0000001509077c10 */ /* 0x000fe2000a7fe4ff */
[----:B--2---:R-:W-:Y:S08]  /*e3b0*/  @!P5 BRA `(.L_x_402) ;  /* 0x000000000004d947 */ /* 0x004ff00003800000 */
[----:B------:R2:W5:Y:S02]  /*e3c0*/  LDG.E.LTC128B.U16 R21, desc[UR12][R16.64] ;  /* 0x0000000c10157981 */ /* 0x000564000c1e1520 */
.L_x_402:
[----:B------:R-:W-:Y:S05]  /*e3d0*/  BSYNC B0 ;  /* 0x0000000000007941 */ /* 0x000fea0003800000 */
.L_x_401:
[----:B-----5:R-:W-:Y:S01]  /*e3e0*/  IMAD.U32 R3, R21, 0x10000, RZ ;  /* 0x0001000015037824 */ /* 0x020fe200078e00ff */
[----:B------:R-:W-:Y:S01]  /*e3f0*/  LOP3.LUT P4, RZ, R2, 0x2, RZ, 0xc0, !PT ;  /* 0x0000000202ff7812 */ /* 0x000fe2000788c0ff */
[----:B------:R-:W-:Y:S02]  /*e400*/  BSSY B0, `(.L_x_403) ;  /* 0x0000008000007945 */ /* 0x000fe40003800000 */
[----:B------:R-:W-:Y:S01]  /*e410*/  FMUL R3, R3, UR16 ;  /* 0x0000001003037c20 */ /* 0x000fe20008400000 */
[----:B------:R-:W-:-:S03]  /*e420*/  ISETP.GT.AND P4, PT, R0, 0xc8, P4 ;  /* 0x000000c80000780c */ /* 0x000fc60002784270 */
[----:B------:R-:W-:-:S05]  /*e430*/  FFMA R3, R26, UR14, R3 ;  /* 0x0000000e1a037c23 */ /* 0x000fca0008000003 */
[----:B------:R-:W-:-:S05]  /*e440*/  F2FP.BF16.F32.PACK_AB R3, RZ, R3 ;  /* 0x00000003ff03723e */ /* 0x000fca00000010ff */
[----:B------:R0:W-:Y:S01]  /*e450*/  @P5 STG.E.U16 desc[UR12][R10.64], R3 ;  /* 0x000000030a005986 */ /* 0x0001e2000c10150c */
[----:B------:R-:W-:Y:S05]  /*e460*/  @!P4 BRA `(.L_x_404) ;  /* 0x000000000004c947 */ /* 0x000fea0003800000 */
[----:B------:R0:W5:Y:S02]  /*e470*/  LDG.E.LTC128B.U16 R21, desc[UR12][R216.64+0x2] ;  /* 0x0000020cd8157981 */ /* 0x000164000c1e1520 */
.L_x_404:
[----:B------:R-:W-:Y:S05]  /*e480*/  BSYNC B0 ;  /* 0x0000000000007941 */ /* 0x000fea0003800000 */
.L_x_403:
[----:B0----5:R-:W-:Y:S01]  /*e490*/  IMAD.U32 R3, R21, 0x10000, RZ ;  /* 0x0001000015037824 */ /* 0x021fe200078e00ff */
[----:B------:R-:W-:Y:S01]  /*e4a0*/  LOP3.LUT P5, RZ, R2, 0x4, RZ, 0xc0, !PT ;  /* 0x0000000402ff7812 */ /* 0x000fe200078ac0ff */
[----:B------:R-:W-:Y:S02]  /*e4b0*/  BSSY B0, `(.L_x_405) ;  /* 0x0000009000007945 */ /* 0x000fe40003800000 */
[----:B------:R-:W-:-:S04]  /*e4c0*/  FMUL R10, R3, UR16 ;  /* 0x00000010030a7c20 */ /* 0x000fc80008400000 */
[----:B------:R-:W-:-:S05]  /*e4d0*/  FFMA R10, R27, UR14, R10 ;  /* 0x0000000e1b0a7c23 */ /* 0x000fca000800000a */
[----:B------:R-:W-:Y:S01]  /*e4e0*/  F2FP.BF16.F32.PACK_AB R3, RZ, R10 ;  /* 0x0000000aff03723e */ /* 0x000fe200000010ff */
[----:B------:R-:W-:-:S05]  /*e4f0*/  VIADD R10, R4, UR20 ;  /* 0x00000014040a7c36 */ /* 0x000fca0008000000 */
[----:B------:R0:W-:Y:S01]  /*e500*/  @P4 STG.E.U16 desc[UR12][R10.64+0x2], R3 ;  /* 0x000002030a004986 */ /* 0x0001e2000c10150c */
[----:B------:R-:W-:-:S13]  /*e510*/  ISETP.GT.AND P4, PT, R0, 0xc0, P5 ;  /* 0x000000c00000780c */ /* 0x000fda0002f84270 */
[----:B0-----:R-:W-:Y:S05]  /*e520*/  @!P4 BRA `(.L_x_406) ;  /* 0x000000000004c947 */ /* 0x001fea0003800000 */
[----:B------:R0:W5:Y:S02]  /*e530*/  LDG.E.LTC128B.U16 R21, desc[UR12][R222.64+0x10] ;  /* 0x0000100cde157981 */ /* 0x000164000c1e1520 */
.L_x_406:
[----:B------:R-:W-:Y:S05]  /*e540*/  BSYNC B0 ;  /* 0x0000000000007941 */ /* 0x000fea0003800000 */
.L_x_405:
[----:B-----5:R-:W-:Y:S01]  /*e550*/  IMAD.U32 R3, R21, 0x10000, RZ ;  /* 0x0001000015037824 */ /* 0x020fe200078e00ff */
[----:B------:R-:W-:Y:S01]  /*e560*/  LOP3.LUT P5, RZ, R2, 0x8, RZ, 0xc0, !PT ;  /* 0x0000000802ff7812 */ /* 0x000fe200078ac0ff */
        /* <DEDUP_REMOVED lines=9> */
.L_x_408:
[----:B------:R-:W-:Y:S05]  /*e600*/  BSYNC B0 ;  /* 0x0000000000007941 */ /* 0x000fea0003800000 */
.L_x_407:
        /* <DEDUP_REMOVED lines=13> */
.L_x_410:
[----:B------:R-:W-:Y:S05]  /*e6e0*/  BSYNC B0 ;  /* 0x0000000000007941 */ /* 0x000fea0003800000 */
.L_x_409:
        /* <DEDUP_REMOVED lines=9> */
.L_x_412:
[----:B------:R-:W-:Y:S05]  /*e780*/  BSYNC B0 ;  /* 0x0000000000007941 */ /* 0x000fea0003800000 */
.L_x_411:
[----:B-----5:R-:W-:Y:S01]  /*e790*/  IMAD.U32 R3, R21, 0x10000, RZ ;  /* 0x0001000015037824 */ /* 0x020fe200078e00ff */
[----:B------:R-:W-:Y:S01]  /*e7a0*/  LOP3.LUT P5, RZ, R2, 0x10, RZ, 0xc0, !PT ;  /* 0x0000001002ff7812 */ /* 0x000fe200078ac0ff */
[----:B------:R-:W-:Y:S01]  /*e7b0*/  @P4 IMAD.MOV.U32 R11, RZ, RZ, R7 ;  /* 0x000000ffff0b4224 */ /* 0x000fe200078e0007 */
[----:B------:R-:W-:Y:S01]  /*e7c0*/  BSSY B0, `(.L_x_413) ;  /* 0x0000009000007945 */ /* 0x000fe20003800000 */
        /* <DEDUP_REMOVED lines=8> */
.L_x_414:
[----:B------:R-:W-:Y:S05]  /*e850*/  BSYNC B0 ;  /* 0x0000000000007941 */ /* 0x000fea0003800000 */
.L_x_413:
[----:B-----5:R-:W-:Y:S01]  /*e860*/  IMAD.U32 R3, R21, 0x10000, RZ ;  /* 0x0001000015037824 */ /* 0x020fe200078e00ff */
[----:B------:R-:W-:Y:S01]  /*e870*/  LOP3.LUT P5, RZ, R2, 0x400000, RZ, 0xc0, !PT ;  /* 0x0040000002ff7812 */ /* 0x000fe200078ac0ff */
[----:B------:R-:W-:Y:S01]  /*e880*/  @P4 IMAD.MOV.U32 R10, RZ, RZ, R4 ;  /* 0x000000ffff0a4224 */ /* 0x000fe200078e0004 */
[----:B------:R-:W-:Y:S01]  /*e890*/  BSSY B0, `(.L_x_415) ;  /* 0x0000009000007945 */ /* 0x000fe20003800000 */
        /* <DEDUP_REMOVED lines=8> */
.L_x_416:
[----:B------:R-:W-:Y:S05]  /*e920*/  BSYNC B0 ;  /* 0x0000000000007941 */ /* 0x000fea0003800000 */
.L_x_415:
        /* <DEDUP_REMOVED lines=13> */
.L_x_418:
[----:B------:R-:W-:Y:S05]  /*ea00*/  BSYNC B0 ;  /* 0x0000000000007941 */ /* 0x000fea0003800000 */
.L_x_417:
[----:B-----5:R-:W-:Y:S01]  /*ea10*/  IMAD.U32 R3, R21, 0x10000, RZ ;  /* 0x0001000015037824 */ /* 0x020fe200078e00ff */
[----:B------:R-:W-:Y:S01]  /*ea20*/  BSSY B0, `(.L_x_419) ;  /* 0x000000a000007945 */ /* 0x000fe20003800000 */
[----:B------:R-:W-:Y:S02]  /*ea30*/  VIADD R10, R4, UR20 ;  /* 0x00000014040a7c36 */ /* 0x000fe40008000000 */
        /* <DEDUP_REMOVED lines=8> */
.L_x_420:
[----:B------:R-:W-:Y:S05]  /*eac0*/  BSYNC B0 ;  /* 0x0000000000007941 */ /* 0x000fea0003800000 */
.L_x_419:
        /* <DEDUP_REMOVED lines=12> */
.L_x_422:
[----:B------:R-:W-:Y:S05]  /*eb90*/  BSYNC B0 ;  /* 0x0000000000007941 */ /* 0x000fea0003800000 */
.L_x_421:
        /* <DEDUP_REMOVED lines=12> */
.L_x_424:
[----:B------:R-:W-:Y:S05]  /*ec60*/  BSYNC B0 ;  /* 0x0000000000007941 */ /* 0x000fea0003800000 */
.L_x_423:
        /* <DEDUP_REMOVED lines=13> */
.L_x_426:
[----:B------:R-:W-:Y:S05]  /*ed40*/  BSYNC B0 ;  /* 0x0000000000007941 */ /* 0x000fea0003800000 */
.L_x_425:
        /* <DEDUP_REMOVED lines=11> */
.L_x_428:
[----:B------:R-:W-:Y:S05]  /*ee00*/  BSYNC B0 ;  /* 0x0000000000007941 */ /* 0x000fea0003800000 */
.L_x_427:
        /* <DEDUP_REMOVED lines=12> */
.L_x_430:
[----:B------:R-:W-:Y:S05]  /*eed0*/  BSYNC B0 ;  /* 0x0000000000007941 */ /* 0x000fea0003800000 */
.L_x_429:
        /* <DEDUP_REMOVED lines=12> */
.L_x_432:
[----:B------:R-:W-:Y:S05]  /*efa0*/  BSYNC B0 ;  /* 0x0000000000007941 */ /* 0x000fea0003800000 */
.L_x_431:
        /* <DEDUP_REMOVED lines=13> */
.L_x_434:
[----:B------:R-:W-:Y:S05]  /*f080*/  BSYNC B0 ;  /* 0x0000000000007941 */ /* 0x000fea0003800000 */
.L_x_433:
        /* <DEDUP_REMOVED lines=11> */
.L_x_436:
[----:B------:R-:W-:Y:S05]  /*f140*/  BSYNC B0 ;  /* 0x0000000000007941 */ /* 0x000fea0003800000 */
.L_x_435:
        /* <DEDUP_REMOVED lines=12> */
.L_x_438:
[----:B------:R-:W-:Y:S05]  /*f210*/  BSYNC B0 ;  /* 0x0000000000007941 */ /* 0x000fea0003800000 */
.L_x_437:
        /* <DEDUP_REMOVED lines=12> */
.L_x_440:
[----:B------:R-:W-:Y:S05]  /*f2e0*/  BSYNC B0 ;  /* 0x0000000000007941 */ /* 0x000fea0003800000 */
.L_x_439:
        /* <DEDUP_REMOVED lines=13> */
.L_x_442:
[----:B------:R-:W-:Y:S05]  /*f3c0*/  BSYNC B0 ;  /* 0x0000000000007941 */ /* 0x000fea0003800000 */
.L_x_441:
        /* <DEDUP_REMOVED lines=11> */
.L_x_444:
[----:B------:R-:W-:Y:S05]  /*f480*/  BSYNC B0 ;  /* 0x0000000000007941 */ /* 0x000fea0003800000 */
.L_x_443:
        /* <DEDUP_REMOVED lines=12> */
.L_x_446:
[----:B------:R-:W-:Y:S05]  /*f550*/  BSYNC B0 ;  /* 0x0000000000007941 */ /* 0x000fea0003800000 */
.L_x_445:
        /* <DEDUP_REMOVED lines=12> */
.L_x_448:
[----:B------:R-:W-:Y:S05]  /*f620*/  BSYNC B0 ;  /* 0x0000000000007941 */ /* 0x000fea0003800000 */
.L_x_447:
        /* <DEDUP_REMOVED lines=13> */
.L_x_450:
[----:B------:R-:W-:Y:S05]  /*f700*/  BSYNC B0 ;  /* 0x0000000000007941 */ /* 0x000fea0003800000 */
.L_x_449:
        /* <DEDUP_REMOVED lines=11> */
.L_x_452:
[----:B------:R-:W-:Y:S05]  /*f7c0*/  BSYNC B0 ;  /* 0x0000000000007941 */ /* 0x000fea0003800000 */
.L_x_451:
        /* <DEDUP_REMOVED lines=12> */
.L_x_454:
[----:B------:R-:W-:Y:S05]  /*f890*/  BSYNC B0 ;  /* 0x0000000000007941 */ /* 0x000fea0003800000 */
.L_x_453:
        /* <DEDUP_REMOVED lines=12> */
.L_x_456:
[----:B------:R-:W-:Y:S05]  /*f960*/  BSYNC B0 ;  /* 0x0000000000007941 */ /* 0x000fea0003800000 */
.L_x_455:
        /* <DEDUP_REMOVED lines=13> */
.L_x_458:
[----:B------:R-:W-:Y:S05]  /*fa40*/  BSYNC B0 ;  /* 0x0000000000007941 */ /* 0x000fea0003800000 */
.L_x_457:
        /* <DEDUP_REMOVED lines=11> */
.L_x_460:
[----:B------:R-:W-:Y:S05]  /*fb00*/  BSYNC B0 ;  /* 0x0000000000007941 */ /* 0x000fea0003800000 */
.L_x_459:
        /* <DEDUP_REMOVED lines=12> */
.L_x_462:
[----:B------:R-:W-:Y:S05]  /*fbd0*/  BSYNC B0 ;  /* 0x0000000000007941 */ /* 0x000fea0003800000 */
.L_x_461:
        /* <DEDUP_REMOVED lines=12> */
.L_x_464:
[----:B------:R-:W-:Y:S05]  /*fca0*/  BSYNC B0 ;  /* 0x0000000000007941 */ /* 0x000fea0003800000 */
.L_x_463:
        /* <DEDUP_REMOVED lines=13> */
.L_x_466:
[----:B------:R-:W-:Y:S05]  /*fd80*/  BSYNC B0 ;  /* 0x0000000000007941 */ /* 0x000fea0003800000 */
.L_x_465:
        /* <DEDUP_REMOVED lines=11> */
.L_x_468:
[----:B------:R-:W-:Y:S05]  /*fe40*/  BSYNC B0 ;  /* 0x0000000000007941 */ /* 0x000fea0003800000 */
.L_x_467:
        /* <DEDUP_REMOVED lines=12> */
.L_x_470:
[----:B------:R-:W-:Y:S05]  /*ff10*/  BSYNC B0 ;  /* 0x0000000000007941 */ /* 0x000fea0003800000 */
.L_x_469:
        /* <DEDUP_REMOVED lines=12> */
.L_x_472:
[----:B------:R-:W-:Y:S05]  /*ffe0*/  BSYNC B0 ;  /* 0x0000000000007941 */ /* 0x000fea0003800000 */
.L_x_471:
        /* <DEDUP_REMOVED lines=13> */
.L_x_474:
[----:B------:R-:W-:Y:S05]  /*100c0*/  BSYNC B0 ;  /* 0x0000000000007941 */ /* 0x000fea0003800000 */
.L_x_473:
        /* <DEDUP_REMOVED lines=11> */
.L_x_476:
[----:B------:R-:W-:Y:S05]  /*10180*/  BSYNC B0 ;  /* 0x0000000000007941 */ /* 0x000fea0003800000 */
.L_x_475:
        /* <DEDUP_REMOVED lines=12> */
.L_x_478:
[----:B------:R-:W-:Y:S05]  /*10250*/  BSYNC B0 ;  /* 0x0000000000007941 */ /* 0x000fea0003800000 */
.L_x_477:
        /* <DEDUP_REMOVED lines=12> */
.L_x_480:
[----:B------:R-:W-:Y:S05]  /*10320*/  BSYNC B0 ;  /* 0x0000000000007941 */ /* 0x000fea0003800000 */
.L_x_479:
        /* <DEDUP_REMOVED lines=13> */
.L_x_482:
[----:B------:R-:W-:Y:S05]  /*10400*/  BSYNC B0 ;  /* 0x0000000000007941 */ /* 0x000fea0003800000 */
.L_x_481:
        /* <DEDUP_REMOVED lines=11> */
.L_x_484:
[----:B------:R-:W-:Y:S05]  /*104c0*/  BSYNC B0 ;  /* 0x0000000000007941 */ /* 0x000fea0003800000 */
.L_x_483:
        /* <DEDUP_REMOVED lines=12> */
.L_x_486:
[----:B------:R-:W-:Y:S05]  /*10590*/  BSYNC B0 ;  /* 0x0000000000007941 */ /* 0x000fea0003800000 */
.L_x_485:
        /* <DEDUP_REMOVED lines=12> */
.L_x_488:
[----:B------:R-:W-:Y:S05]  /*10660*/  BSYNC B0 ;  /* 0x0000000000007941 */ /* 0x000fea0003800000 */
.L_x_487:
        /* <DEDUP_REMOVED lines=13> */
.L_x_490:
[----:B------:R-:W-:Y:S05]  /*10740*/  BSYNC B0 ;  /* 0x0000000000007941 */ /* 0x000fea0003800000 */
.L_x_489:
        /* <DEDUP_REMOVED lines=11> */
.L_x_492:
[----:B------:R-:W-:Y:S05]  /*10800*/  BSYNC B0 ;  /* 0x0000000000007941 */ /* 0x000fea0003800000 */
.L_x_491:
        /* <DEDUP_REMOVED lines=12> */
.L_x_494:
[----:B------:R-:W-:Y:S05]  /*108d0*/  BSYNC B0 ;  /* 0x0000000000007941 */ /* 0x000fea0003800000 */
.L_x_493:
        /* <DEDUP_REMOVED lines=12> */
.L_x_496:
[----:B------:R-:W-:Y:S05]  /*109a0*/  BSYNC B0 ;  /* 0x0000000000007941 */ /* 0x000fea0003800000 */
.L_x_495:
        /* <DEDUP_REMOVED lines=13> */
.L_x_498:
[----:B------:R-:W-:Y:S05]  /*10a80*/  BSYNC B0 ;  /* 0x0000000000007941 */ /* 0x000fea0003800000 */
.L_x_497:
        /* <DEDUP_REMOVED lines=11> */
.L_x_500:
[----:B------:R-:W-:Y:S05]  /*10b40*/  BSYNC B0 ;  /* 0x0000000000007941 */ /* 0x000fea0003800000 */
.L_x_499:
[----:B------:R-:W-:Y:S01]  /*10b50*/  LOP3.LUT P5, RZ, R2, 0x20, RZ, 0xc0, !PT ;  /* 0x0000002002ff7812 */ /* 0x000fe200078ac0ff */
[----:B-----5:R-:W-:Y:S01]  /*10b60*/  IMAD.U32 R2, R21, 0x10000, RZ ;  /* 0x0001000015027824 */ /* 0x020fe200078e00ff */
[----:B------:R-:W-:Y:S03]  /*10b70*/  BSSY B0, `(.L_x_501) ;  /* 0x000000b000007945 */ /* 0x000fe60003800000 */
[----:B------:R-:W-:-:S04]  /*10b80*/  FMUL R2, R2, UR16 ;  /* 0x0000001002027c20 */ /* 0x000fc80008400000 */
[----:B------:R-:W-:-:S05]  /*10b90*/  FFMA R2, R75, UR14, R2 ;  /* 0x0000000e4b027c23 */ /* 0x000fca0008000002 */
[----:B------:R-:W-:Y:S01]  /*10ba0*/  F2FP.BF16.F32.PACK_AB R3, RZ, R2 ;  /* 0x00000002ff03723e */ /* 0x000fe200000010ff */
[----:B------:R-:W-:-:S03]  /*10bb0*/  VIADD R2, R4, UR20 ;  /* 0x0000001404027c36 */ /* 0x000fc60008000000 */
[----:B------:R-:W-:Y:S01]  /*10bc0*/  PRMT R10, R3, 0x7610, R10 ;  /* 0x00007610030a7816 */ /* 0x000fe2000000000a */
[----:B------:R-:W-:-:S05]  /*10bd0*/  @P4 IMAD.MOV.U32 R3, RZ, RZ, R7 ;  /* 0x000000ffff034224 */ /* 0x000fca00078e0007 */
[----:B------:R0:W-:Y:S01]  /*10be0*/  @P4 STG.E.U16 desc[UR12][R2.64+0xc2], R10 ;  /* 0x0000c20a02004986 */ /* 0x0001e2000c10150c */
[----:B------:R-:W-:-:S13]  /*10bf0*/  ISETP.GT.AND P4, PT, R0, 0xc0, P5 ;  /* 0x000000c00000780c */ /* 0x000fda0002f84270 */
[----:B0-----:R-:W-:Y:S05]  /*10c00*/  @!P4 BRA `(.L_x_502) ;  /* 0x000000000004c947 */ /* 0x001fea0003800000 */
[----:B------:R0:W5:Y:S02]  /*10c10*/  LDG.E.LTC128B.U16 R21, desc[UR12][R222.64+0xd0] ;  /* 0x0000d00cde157981 */ /* 0x000164000c1e1520 */
.L_x_502:
[----:B------:R-:W-:Y:S05]  /*10c20*/  BSYNC B0 ;  /* 0x0000000000007941 */ /* 0x000fea0003800000 */
.L_x_501:
[----:B-----5:R-:W-:Y:S01]  /*10c30*/  IMAD.U32 R2, R21, 0x10000, RZ ;  /* 0x0001000015027824 */ /* 0x020fe200078e00ff */
[----:B------:R-:W-:Y:S03]  /*10c40*/  BSSY B0, `(.L_x_503) ;  /* 0x000000b000007945 */ /* 0x000fe60003800000 */
[----:B------:R-:W-:Y:S01]  /*10c50*/  FMUL R3, R2, UR16 ;  /* 0x0000001002037c20 */ /* 0x000fe20008400000 */
[----:B------:R-:W-:-:S03]  /*10c60*/  @P4 IMAD.MOV.U32 R2, RZ, RZ, R4 ;  /* 0x000000ffff024224 */ /* 0x000fc600078e0004 */
        /* <DEDUP_REMOVED lines=8> */
.L_x_504:
[----:B------:R-:W-:Y:S05]  /*10cf0*/  BSYNC B0 ;  /* 0x0000000000007941 */ /* 0x000fea0003800000 */
.L_x_503:
[----:B-----5:R-:W-:Y:S01]  /*10d00*/  IMAD.U32 R2, R21, 0x10000, RZ ;  /* 0x0001000015027824 */ /* 0x020fe200078e00ff */
[----:B------:R-:W-:Y:S01]  /*10d10*/  ISETP.GT.AND P5, PT, R0, 0xc8, P5 ;  /* 0x000000c80000780c */ /* 0x000fe20002fa4270 */
[----:B------:R-:W-:Y:S01]  /*10d20*/  @P4 IMAD.MOV.U32 R3, RZ, RZ, R9 ;  /* 0x000000ffff034224 */ /* 0x000fe200078e0009 */
[----:B------:R-:W-:Y:S01]  /*10d30*/  BSSY B0, `(.L_x_505) ;  /* 0x0000009000007945 */ /* 0x000fe20003800000 */
[----:B------:R-:W-:-:S04]  /*10d40*/  FMUL R2, R2, UR16 ;  /* 0x0000001002027c20 */ /* 0x000fc80008400000 */
[----:B------:R-:W-:-:S05]  /*10d50*/  FFMA R2, R77, UR14, R2 ;  /* 0x0000000e4d027c23 */ /* 0x000fca0008000002 */
[----:B------:R-:W-:-:S04]  /*10d60*/  F2FP.BF16.F32.PACK_AB R2, RZ, R2 ;  /* 0x00000002ff02723e */ /* 0x000fc800000010ff */
[----:B------:R-:W-:Y:S01]  /*10d70*/  PRMT R10, R2, 0x7610, R10 ;  /* 0x00007610020a7816 */ /* 0x000fe2000000000a */
[----:B------:R-:W-:-:S05]  /*10d80*/  @P4 IMAD.MOV.U32 R2, RZ, RZ, R4 ;  /* 0x000000ffff024224 */ /* 0x000fca00078e0004 */
[----:B------:R0:W-:Y:S01]  /*10d90*/  @P4 STG.E.U16 desc[UR12][R2.64+0xd2], R10 ;  /* 0x0000d20a02004986 */ /* 0x0001e2000c10150c */
[----:B------:R-:W-:Y:S05]  /*10da0*/  @!P5 BRA `(.L_x_506) ;  /* 0x000000000004d947 */ /* 0x000fea0003800000 */
[----:B------:R0:W5:Y:S02]  /*10db0*/  LDG.E.LTC128B.U16 R21, desc[UR12][R216.64+0xd0] ;  /* 0x0000d00cd8157981 */ /* 0x000164000c1e1520 */
.L_x_506:
[----:B------:R-:W-:Y:S05]  /*10dc0*/  BSYNC B0 ;  /* 0x0000000000007941 */ /* 0x000fea0003800000 */
.L_x_505:
[----:B0----5:R-:W-:Y:S01]  /*10dd0*/  IMAD.U32 R2, R21, 0x10000, RZ ;  /* 0x0001000015027824 */ /* 0x021fe200078e00ff */
[----:B------:R-:W-:Y:S01]  /*10de0*/  ISETP.GT.AND P4, PT, R0, 0xc8, P6 ;  /* 0x000000c80000780c */ /* 0x000fe20003784270 */
[----:B------:R-:W-:Y:S02]  /*10df0*/  BSSY B0, `(.L_x_507) ;  /* 0x000000a000007945 */ /* 0x000fe40003800000 */
[----:B------:R-:W-:Y:S01]  /*10e00*/  FMUL R3, R2, UR16 ;  /* 0x0000001002037c20 */ /* 0x000fe20008400000 */
[----:B------:R-:W-:-:S03]  /*10e10*/  VIADD R2, R4, UR20 ;  /* 0x0000001404027c36 */ /* 0x000fc60008000000 */
[----:B------:R-:W-:-:S05]  /*10e20*/  FFMA R3, R78, UR14, R3 ;  /* 0x0000000e4e037c23 */ /* 0x000fca0008000003 */
[----:B------:R-:W-:-:S04]  /*10e30*/  F2FP.BF16.F32.PACK_AB R3, RZ, R3 ;  /* 0x00000003ff03723e */ /* 0x000fc800000010ff */
[----:B------:R-:W-:Y:S01]  /*10e40*/  PRMT R10, R3, 0x7610, R10 ;  /* 0x00007610030a7816 */ /* 0x000fe2000000000a */
[----:B------:R-:W-:-:S05]  /*10e50*/  @P5 IMAD.MOV.U32 R3, RZ, RZ, R7 ;  /* 0x000000ffff035224 */ /* 0x000fca00078e0007 */
[----:B------:R0:W-:Y:S01]  /*10e60*/  @P5 STG.E.U16 desc[UR12][R2.64+0xd0], R10 ;  /* 0x0000d00a02005986 */ /* 0x0001e2000c10150c */
[----:B------:R-:W-:Y:S05]  /*10e70*/  @!P4 BRA `(.L_x_508) ;  /* 0x000000000004c947 */ /* 0x000fea0003800000 */
[----:B------:R0:W5:Y:S02]  /*10e80*/  LDG.E.LTC128B.U16 R21, desc[UR12][R216.64+0xd2] ;  /* 0x0000d20cd8157981 */ /* 0x000164000c1e1520 */
.L_x_508:
[----:B------:R-:W-:Y:S05]  /*10e90*/  BSYNC B0 ;  /* 0x0000000000007941 */ /* 0x000fea0003800000 */
.L_x_507:
[----:B0----5:R-:W-:Y:S01]  /*10ea0*/  IMAD.U32 R2, R21, 0x10000, RZ ;  /* 0x0001000015027824 */ /* 0x021fe200078e00ff */
[----:B------:R-:W-:Y:S01]  /*10eb0*/  ISETP.GT.AND P5, PT, R0, 0xc0, P3 ;  /* 0x000000c00000780c */ /* 0x000fe20001fa4270 */
[----:B------:R-:W-:Y:S02]  /*10ec0*/  BSSY B0, `(.L_x_509) ;  /* 0x000000a000007945 */ /* 0x000fe40003800000 */
[----:B------:R-:W-:-:S04]  /*10ed0*/  FMUL R2, R2, UR16 ;  /* 0x0000001002027c20 */ /* 0x000fc80008400000 */
[----:B------:R-:W-:-:S05]  /*10ee0*/  FFMA R2, R79, UR14, R2 ;  /* 0x0000000e4f027c23 */ /* 0x000fca0008000002 */
[----:B------:R-:W-:Y:S01]  /*10ef0*/  F2FP.BF16.F32.PACK_AB R3, RZ, R2 ;  /* 0x00000002ff03723e */ /* 0x000fe200000010ff */
[----:B------:R-:W-:-:S03]  /*10f00*/  VIADD R2, R4, UR20 ;  /* 0x0000001404027c36 */ /* 0x000fc60008000000 */
[----:B------:R-:W-:Y:S01]  /*10f10*/  PRMT R10, R3, 0x7610, R10 ;  /* 0x00007610030a7816 */ /* 0x000fe2000000000a */
[----:B------:R-:W-:-:S05]  /*10f20*/  @P4 IMAD.MOV.U32 R3, RZ, RZ, R7 ;  /* 0x000000ffff034224 */ /* 0x000fca00078e0007 */
[----:B------:R0:W-:Y:S01]  /*10f30*/  @P4 STG.E.U16 desc[UR12][R2.64+0xd2], R10 ;  /* 0x0000d20a02004986 */ /* 0x0001e2000c10150c */
[----:B------:R-:W-:Y:S05]  /*10f40*/  @!P5 BRA `(.L_x_510) ;  /* 0x000000000004d947 */ /* 0x000fea0003800000 */
[----:B------:R0:W5:Y:S02]  /*10f50*/  LDG.E.LTC128B.U16 R21, desc[UR12][R222.64+0xe0] ;  /* 0x0000e00cde157981 */ /* 0x000164000c1e1520 */
.L_x_510:
[----:B------:R-:W-:Y:S05]  /*10f60*/  BSYNC B0 ;  /* 0x0000000000007941 */ /* 0x000fea0003800000 */
.L_x_509:
[----:B0----5:R-:W-:Y:S01]  /*10f70*/  IMAD.U32 R2, R21, 0x10000, RZ ;  /* 0x0001000015027824 */ /* 0x021fe200078e00ff */
[----:B------:R-:W-:Y:S01]  /*10f80*/  ISETP.GT.AND P4, PT, R0, 0xc0, P2 ;  /* 0x000000c00000780c */ /* 0x000fe20001784270 */
[----:B------:R-:W-:Y:S02]  /*10f90*/  BSSY B0, `(.L_x_511) ;  /* 0x000000a000007945 */ /* 0x000fe40003800000 */
[----:B------:R-:W-:Y:S01]  /*10fa0*/  FMUL R3, R2, UR16 ;  /* 0x0000001002037c20 */ /* 0x000fe20008400000 */
[----:B------:R-:W-:-:S03]  /*10fb0*/  @P5 IMAD.MOV.U32 R2, RZ, RZ, R4 ;  /* 0x000000ffff025224 */ /* 0x000fc600078e0004 */
[----:B------:R-:W-:-:S05]  /*10fc0*/  FFMA R3, R80, UR14, R3 ;  /* 0x0000000e50037c23 */ /* 0x000fca0008000003 */
[----:B------:R-:W-:-:S04]  /*10fd0*/  F2FP.BF16.F32.PACK_AB R3, RZ, R3 ;  /* 0x00000003ff03723e */ /* 0x000fc800000010ff */
[----:B------:R-:W-:Y:S01]  /*10fe0*/  PRMT R10, R3, 0x7610, R10 ;  /* 0x00007610030a7816 */ /* 0x000fe2000000000a */
[----:B------:R-:W-:-:S05]  /*10ff0*/  @P5 IMAD.MOV.U32 R3, RZ, RZ, R9 ;  /* 0x000000ffff035224 */ /* 0x000fca00078e0009 */
[----:B------:R0:W-:Y:S01]  /*11000*/  @P5 STG.E.U16 desc[UR12][R2.64+0xe0], R10 ;  /* 0x0000e00a02005986 */ /* 0x0001e2000c10150c */
[----:B------:R-:W-:Y:S05]  /*11010*/  @!P4 BRA `(.L_x_512) ;  /* 0x000000000004c947 */ /* 0x000fea0003800000 */
[----:B------:R0:W5:Y:S02]  /*11020*/  LDG.E.LTC128B.U16 R21, desc[UR12][R222.64+0xe2] ;  /* 0x0000e20cde157981 */ /* 0x000164000c1e1520 */
.L_x_512:
[----:B------:R-:W-:Y:S05]  /*11030*/  BSYNC B0 ;  /* 0x0000000000007941 */ /* 0x000fea0003800000 */
.L_x_511:
[----:B0----5:R-:W-:Y:S01]  /*11040*/  IMAD.U32 R2, R21, 0x10000, RZ ;  /* 0x0001000015027824 */ /* 0x021fe200078e00ff */
        /* <DEDUP_REMOVED lines=11> */
.L_x_514:
[----:B------:R-:W-:Y:S05]  /*11100*/  BSYNC B0 ;  /* 0x0000000000007941 */ /* 0x000fea0003800000 */
.L_x_513:
        /* <DEDUP_REMOVED lines=12> */
.L_x_516:
[----:B------:R-:W-:Y:S05]  /*111d0*/  BSYNC B0 ;  /* 0x0000000000007941 */ /* 0x000fea0003800000 */
.L_x_515:
        /* <DEDUP_REMOVED lines=12> */
.L_x_518:
[----:B------:R-:W-:Y:S05]  /*112a0*/  BSYNC B0 ;  /* 0x0000000000007941 */ /* 0x000fea0003800000 */
.L_x_517:
        /* <DEDUP_REMOVED lines=12> */
.L_x_520:
[----:B------:R-:W-:Y:S05]  /*11370*/  BSYNC B0 ;  /* 0x0000000000007941 */ /* 0x000fea0003800000 */
.L_x_519:
[----:B0----5:R-:W-:Y:S01]  /*11380*/  IMAD.U32 R2, R21, 0x10000, RZ ;  /* 0x0001000015027824 */ /* 0x021fe200078e00ff */
[----:B------:R-:W-:Y:S01]  /*11390*/  ISETP.GT.AND P1, PT, R0, 0xc8, P1 ;  /* 0x000000c80000780c */ /* 0x000fe20000f24270 */
[----:B------:R-:W-:Y:S01]  /*113a0*/  @P2 IMAD.MOV.U32 R8, RZ, RZ, R4 ;  /* 0x000000ffff082224 */ /* 0x000fe200078e0004 */
[----:B------:R-:W-:Y:S01]  /*113b0*/  BSSY B0, `(.L_x_521) ;  /* 0x0000007000007945 */ /* 0x000fe20003800000 */
[----:B------:R-:W-:-:S04]  /*113c0*/  FMUL R2, R2, UR16 ;  /* 0x0000001002027c20 */ /* 0x000fc80008400000 */
[----:B------:R-:W-:-:S05]  /*113d0*/  FFMA R2, R85, UR14, R2 ;  /* 0x0000000e55027c23 */ /* 0x000fca0008000002 */
[----:B------:R-:W-:-:S05]  /*113e0*/  F2FP.BF16.F32.PACK_AB R2, RZ, R2 ;  /* 0x00000002ff02723e */ /* 0x000fca00000010ff */
[----:B------:R0:W-:Y:S01]  /*113f0*/  @P2 STG.E.U16 desc[UR12][R8.64+0xf2], R2 ;  /* 0x0000f20208002986 */ /* 0x0001e2000c10150c */
[----:B------:R-:W-:Y:S05]  /*11400*/  @!P1 BRA `(.L_x_522) ;  /* 0x0000000000049947 */ /* 0x000fea0003800000 */
[----:B------:R0:W5:Y:S02]  /*11410*/  LDG.E.LTC128B.U16 R21, desc[UR12][R216.64+0xf0] ;  /* 0x0000f00cd8157981 */ /* 0x000164000c1e1520 */
.L_x_522:
[----:B------:R-:W-:Y:S05]  /*11420*/  BSYNC B0 ;  /* 0x0000000000007941 */ /* 0x000fea0003800000 */
.L_x_521:
        /* <DEDUP_REMOVED lines=12> */
.L_x_524:
[----:B------:R-:W-:Y:S05]  /*114f0*/  BSYNC B0 ;  /* 0x0000000000007941 */ /* 0x000fea0003800000 */
.L_x_523:
[----:B-----5:R-:W-:Y:S02]  /*11500*/  IMAD.U32 R21, R21, 0x10000, RZ ;  /* 0x0001000015157824 */ /* 0x020fe400078e00ff */
[----:B------:R-:W-:Y:S02]  /*11510*/  VIADD R4, R4, UR20 ;  /* 0x0000001404047c36 */ /* 0x000fe40008000000 */
[----:B0-----:R-:W-:-:S04]  /*11520*/  FMUL R0, R21, UR16 ;  /* 0x0000001015007c20 */ /* 0x001fc80008400000 */
[----:B------:R-:W-:Y:S01]  /*11530*/  FFMA R0, R87, UR14, R0 ;  /* 0x0000000e57007c23 */ /* 0x000fe20008000000 */
[----:B------:R-:W-:Y:S06]  /*11540*/  @!P0 EXIT ;  /* 0x000000000000894d */ /* 0x000fec0003800000 */
[----:B------:R-:W-:Y:S01]  /*11550*/  F2FP.BF16.F32.PACK_AB R0, RZ, R0 ;  /* 0x00000000ff00723e */ /* 0x000fe200000010ff */
[----:B------:R-:W-:-:S05]  /*11560*/  IMAD.MOV.U32 R5, RZ, RZ, R7 ;  /* 0x000000ffff057224 */ /* 0x000fca00078e0007 */
[----:B------:R-:W-:Y:S01]  /*11570*/  STG.E.U16 desc[UR12][R4.64+0xf2], R0 ;  /* 0x0000f20004007986 */ /* 0x000fe2000c10150c */
[----:B------:R-:W-:Y:S05]  /*11580*/  EXIT ;  /* 0x000000000000794d */ /* 0x000fea0003800000 */
.L_x_22:
[----:B------:R-:W2:Y:S01]  /*11590*/  LDL.LU R8, [R1+0xc] ;  /* 0x00000c0001087983 */ /* 0x000ea20000300800 */
[----:B------:R-:W-:-:S03]  /*115a0*/  ULDC.64 UR4, c[0x0][0x650] ;  /* 0x0001940000047ab9 */ /* 0x000fc60000000a00 */
[----:B------:R-:W3:Y:S04]  /*115b0*/  LDL.LU R9, [R1+0x18] ;  /* 0x0000180001097983 */ /* 0x000ee80000300800 */
[----:B------:R-:W4:Y:S04]  /*115c0*/  LDL.LU R11, [R1+0x20] ;  /* 0x00002000010b7983 */ /* 0x000f280000300800 */
[----:B------:R-:W5:Y:S04]  /*115d0*/  LDL.LU R12, [R1+0x38] ;  /* 0x00003800010c7983 */ /* 0x000f680000300800 */
        /* <DEDUP_REMOVED lines=36> */
[----:B------:R-:W5:Y:S01]  /*11820*/  LDL.LU R216, [R1+0xdc] ;  /* 0x0000dc0001d87983 */ /* 0x000f620000300800 */
[----:B------:R-:W-:-:S03]  /*11830*/  LEA R4, P1, R6, UR4, 0x1 ;  /* 0x0000000406047c11 */ /* 0x000fc6000f8208ff */
[----:B------:R-:W5:Y:S04]  /*11840*/  LDL.LU R23, [R1+0xe0] ;  /* 0x0000e00001177983 */ /* 0x000f680000300800 */
[----:B------:R-:W5:Y:S04]  /*11850*/  LDL.LU R22, [R1+0xe4] ;  /* 0x0000e40001167983 */ /* 0x000f680000300800 */
[----:B------:R-:W5:Y:S04]  /*11860*/  LDL.LU R21, [R1+0xe8] ;  /* 0x0000e80001157983 */ /* 0x000f680000300800 */
[----:B------:R-:W5:Y:S01]  /*11870*/  LDL.LU R20, [R1+0xec] ;  /* 0x0000ec0001147983 */ /* 0x000f620000300800 */
[----:B------:R-:W-:-:S03]  /*11880*/  LEA.HI.X R5, R6, UR5, R2, 0x1, P1 ;  /* 0x0000000506057c11 */ /* 0x000fc600088f0c02 */
[----:B------:R-:W5:Y:S04]  /*11890*/  LDL.LU R19, [R1+0xf0] ;  /* 0x0000f00001137983 */ /* 0x000f680000300800 */
[----:B------:R-:W5:Y:S04]  /*118a0*/  LDL.LU R18, [R1+0xf4] ;  /* 0x0000f40001127983 */ /* 0x000f680000300800 */
[----:B------:R-:W5:Y:S04]  /*118b0*/  LDL.LU R17, [R1+0xf8] ;  /* 0x0000f80001117983 */ /* 0x000f680000300800 */
[----:B------:R-:W5:Y:S04]  /*118c0*/  LDL.LU R16, [R1+0xfc] ;  /* 0x0000fc0001107983 */ /* 0x000f680000300800 */
[----:B------:R-:W3:Y:S04]  /*118d0*/  LDL.LU R2, [R1+0x4] ;  /* 0x0000040001027983 */ /* 0x000ee80000300800 */
[----:B------:R-:W4:Y:S04]  /*118e0*/  LDL.LU R6, [R1] ;  /* 0x0000000001067983 */ /* 0x000f280000300800 */
[----:B------:R-:W5:Y:S01]  /*118f0*/  LDL.LU R7, [R1+0x8] ;  /* 0x0000080001077983 */ /* 0x000f620000300800 */
[----:B------:R-:W-:Y:S01]  /*11900*/  ISETP.GT.AND P2, PT, R3, 0x1, PT ;  /* 0x000000010300780c */ /* 0x000fe20003f44270 */
[----:B------:R-:W-:-:S02]  /*11910*/  USHF.L.U32 UR5, UR10, 0x4, URZ ;  /* 0x000000040a057899 */ /* 0x000fc4000800063f */
[----:B------:R-:W-:Y:S01]  /*11920*/  USHF.L.U64.HI UR4, UR10, 0x4, UR11 ;  /* 0x000000040a047899 */ /* 0x000fe2000801020b */
[----:B------:R-:W-:Y:S01]  /*11930*/  ISETP.GT.AND P1, PT, R0, RZ, P2 ;  /* 0x000000ff0000720c */ /* 0x000fe20001724270 */
[----:B--2---:R-:W-:-:S05]  /*11940*/  FMUL R8, R8, UR14 ;  /* 0x0000000e08087c20 */ /* 0x004fca0008400000 */
[----:B------:R-:W-:Y:S01]  /*11950*/  F2FP.BF16.F32.PACK_AB R8, RZ, R8 ;  /* 0x00000008ff08723e */ /* 0x000fe200000010ff */
[----:B---3--:R-:W-:Y:S01]  /*11960*/  FMUL R2, R2, UR14 ;  /* 0x0000000e02027c20 */ /* 0x008fe20008400000 */
[----:B----4-:R-:W-:-:S04]  /*11970*/  FMUL R6, R6, UR14 ;  /* 0x0000000e06067c20 */ /* 0x010fc80008400000 */
[----:B------:R-:W-:Y:S01]  /*11980*/  F2FP.BF16.F32.PACK_AB R2, RZ, R2 ;  /* 0x00000002ff02723e */ /* 0x000fe200000010ff */
[----:B-----5:R-:W-:Y:S01]  /*11990*/  FMUL R7, R7, UR14 ;  /* 0x0000000e07077c20 */ /* 0x020fe20008400000 */
[----:B------:R-:W-:-:S03]  /*119a0*/  F2FP.BF16.F32.PACK_AB R6, RZ, R6 ;  /* 0x00000006ff06723e */ /* 0x000fc600000010ff */
[----:B------:R1:W-:Y:S01]  /*119b0*/  @P1 STG.E.U16 desc[UR12][R4.64+0x2], R2 ;  /* 0x0000020204001986 */ /* 0x0003e2000c10150c */
[----:B------:R-:W-:Y:S02]  /*119c0*/  ISETP.GT.AND P1, PT, R0, 0x8, P5 ;  /* 0x000000080000780c */ /* 0x000fe40002f24270 */
[----:B------:R-:W-:Y:S01]  /*119d0*/  F2FP.BF16.F32.PACK_AB R7, RZ, R7 ;  /* 0x00000007ff07723e */ /* 0x000fe200000010ff */
[----:B------:R2:W-:Y:S03]  /*119e0*/  @P0 STG.E.U16 desc[UR12][R4.64], R6 ;  /* 0x0000000604000986 */ /* 0x0005e6000c10150c */
[----:B-1----:R-:W-:Y:S02]  /*119f0*/  PRMT R2, R7, 0x7610, R2 ;  /* 0x0000761007027816 */ /* 0x002fe40000000002 */
[----:B--2---:R-:W-:-:S04]  /*11a00*/  IADD3 R6, P0, R4, UR5, RZ ;  /* 0x0000000504067c10 */ /* 0x004fc8000ff1e0ff */
[----:B------:R-:W-:-:S05]  /*11a10*/  IADD3.X R7, R5, UR4, RZ, P0, !PT ;  /* 0x0000000405077c10 */ /* 0x000fca00087fe4ff */
[----:B------:R1:W-:Y:S04]  /*11a20*/  @P1 STG.E.U16 desc[UR12][R6.64], R2 ;  /* 0x0000000206001986 */ /* 0x0003e8000c10150c */
[----:B-1----:R-:W2:Y:S01]  /*11a30*/  LDL.LU R2, [R1+0x10] ;  /* 0x0000100001027983 */ /* 0x002ea20000300800 */
[----:B------:R-:W-:Y:S01]  /*11a40*/  ISETP.GT.AND P0, PT, R0, 0x8, P2 ;  /* 0x000000080000780c */ /* 0x000fe20001704270 */
[----:B------:R-:W-:-:S12]  /*11a50*/  FMUL R9, R9, UR14 ;  /* 0x0000000e09097c20 */ /* 0x000fd80008400000 */
[----:B------:R1:W-:Y:S04]  /*11a60*/  @P0 STG.E.U16 desc[UR12][R6.64+0x2], R8 ;  /* 0x0000020806000986 */ /* 0x0003e8000c10150c */
[----:B-1----:R-:W3:Y:S01]  /*11a70*/  LDL.LU R8, [R1+0x14] ;  /* 0x0000140001087983 */ /* 0x002ee20000300800 */
[C---:B------:R-:W-:Y:S02]  /*11a80*/  ISETP.GT.AND P2, PT, R3.reuse, 0x8, PT ;  /* 0x000000080300780c */ /* 0x040fe40003f44270 */
[----:B------:R-:W-:Y:S02]  /*11a90*/  ISETP.GT.AND P3, PT, R3, 0x9, PT ;  /* 0x000000090300780c */ /* 0x000fe40003f64270 */
[C---:B------:R-:W-:Y:S02]  /*11aa0*/  ISETP.GT.AND P0, PT, R0.reuse, RZ, P2 ;  /* 0x000000ff0000720c */ /* 0x040fe40001704270 */
[----:B------:R-:W-:-:S02]  /*11ab0*/  ISETP.GT.AND P1, PT, R0, RZ, P3 ;  /* 0x000000ff0000720c */ /* 0x000fc40001f24270 */
[----:B------:R-:W-:Y:S01]  /*11ac0*/  ISETP.GT.AND P2, PT, R0, 0x8, P2 ;  /* 0x000000080000780c */ /* 0x000fe20001744270 */
[----:B--2---:R-:W-:-:S05]  /*11ad0*/  FMUL R2, R2, UR14 ;  /* 0x0000000e02027c20 */ /* 0x004fca0008400000 */
[----:B------:R-:W-:-:S04]  /*11ae0*/  F2FP.BF16.F32.PACK_AB R2, RZ, R2 ;  /* 0x00000002ff02723e */ /* 0x000fc800000010ff */
[----:B------:R-:W-:Y:S02]  /*11af0*/  PRMT R10, R2, 0x7610, R10 ;  /* 0x00007610020a7816 */ /* 0x000fe4000000000a */
[----:B------:R-:W-:Y:S02]  /*11b00*/  F2FP.BF16.F32.PACK_AB R2, RZ, R9 ;  /* 0x00000009ff02723e */ /* 0x000fe400000010ff */
[----:B------:R-:W2:Y:S04]  /*11b10*/  LDL.LU R9, [R1+0x1c] ;  /* 0x00001c0001097983 */ /* 0x000ea80000300800 */
[----:B------:R1:W-:Y:S01]  /*11b20*/  @P0 STG.E.U16 desc[UR12][R4.64+0x10], R10 ;  /* 0x0000100a04000986 */ /* 0x0003e2000c10150c */
[----:B---3--:R-:W-:Y:S01]  /*11b30*/  FMUL R8, R8, UR14 ;  /* 0x0000000e08087c20 */ /* 0x008fe20008400000 */
[----:B------:R-:W-:-:S04]  /*11b40*/  ISETP.GT.AND P0, PT, R0, 0x8, P3 ;  /* 0x000000080000780c */ /* 0x000fc80001f04270 */
[----:B------:R-:W-:-:S05]  /*11b50*/  F2FP.BF16.F32.PACK_AB R8, RZ, R8 ;  /* 0x00000008ff08723e */ /* 0x000fca00000010ff */
[----:B------:R3:W-:Y:S04]  /*11b60*/  @P1 STG.E.U16 desc[UR12][R4.64+0x12], R8 ;  /* 0x0000120804001986 */ /* 0x0007e8000c10150c */
[----:B------:R2:W-:Y:S01]  /*11b70*/  @P2 STG.E.U16 desc[UR12][R6.64+0x10], R2 ;  /* 0x0000100206002986 */ /* 0x0005e2000c10150c */
[----:B------:R-:W-:Y:S01]  /*11b80*/  ISETP.GT.AND P3, PT, R3, 0x10, PT ;  /* 0x000000100300780c */ /* 0x000fe20003f64270 */
[----:B------:R-:W-:Y:S01]  /*11b90*/  USHF.L.U32 UR7, UR10, 0x7, URZ ;  /* 0x000000070a077899 */ /* 0x000fe2000800063f */
[----:B-1----:R-:W-:Y:S01]  /*11ba0*/  IMAD.U32 R10, RZ, RZ, UR5 ;  /* 0x00000005ff0a7e24 */ /* 0x002fe2000f8e00ff */
[----:B------:R-:W-:Y:S02]  /*11bb0*/  USHF.L.U32 UR9, UR10, 0x8, URZ ;  /* 0x000000080a097899 */ /* 0x000fe4000800063f */
[----:B------:R-:W-:-:S02]  /*11bc0*/  USHF.L.U64.HI UR6, UR10, 0x7, UR11 ;  /* 0x000000070a067899 */ /* 0x000fc4000801020b */
[----:B------:R-:W-:Y:S02]  /*11bd0*/  USHF.L.U64.HI UR8, UR10, 0x8, UR11 ;  /* 0x000000080a087899 */ /* 0x000fe4000801020b */
[----:B---3--:R-:W-:Y:S02]  /*11be0*/  IMAD.U32 R8, RZ, RZ, UR9 ;  /* 0x00000009ff087e24 */ /* 0x008fe4000f8e00ff */
[----:B--2---:R-:W-:-:S05]  /*11bf0*/  FMUL R2, R9, UR14 ;  /* 0x0000000e09027c20 */ /* 0x004fca0008400000 */
[----:B------:R-:W-:-:S05]  /*11c00*/  F2FP.BF16.F32.PACK_AB R2, RZ, R2 ;  /* 0x00000002ff02723e */ /* 0x000fca00000010ff */
[----:B------:R1:W-:Y:S01]  /*11c10*/  @P0 STG.E.U16 desc[UR12][R6.64+0x12], R2 ;  /* 0x0000120206000986 */ /* 0x0003e2000c10150c */
[----:B------:R-:W-:Y:S01]  /*11c20*/  ISETP.GT.AND P0, PT, R0, RZ, P3 ;  /* 0x000000ff0000720c */ /* 0x000fe20001f04270 */
[----:B-1----:R-:W-:-:S05]  /*11c30*/  FMUL R2, R11, UR14 ;  /* 0x0000000e0b027c20 */ /* 0x002fca0008400000 */
[----:B------:R-:W-:-:S07]  /*11c40*/  F2FP.BF16.F32.PACK_AB R2, RZ, R2 ;  /* 0x00000002ff02723e */ /* 0x000fce00000010ff */
[----:B------:R1:W-:Y:S01]  /*11c50*/  @P0 STG.E.U16 desc[UR12][R4.64+0x20], R2 ;  /* 0x0000200204000986 */ /* 0x0003e2000c10150c */
[----:B------:R-:W-:Y:S01]  /*11c60*/  IADD3 R10, P0, P1, R10, UR7, R4 ;  /* 0x000000070a0a7c10 */ /* 0x000fe2000f91e004 */
[----:B-1----:R-:W-:-:S05]  /*11c70*/  IMAD.U32 R2, RZ, RZ, UR4 ;  /* 0x00000004ff027e24 */ /* 0x002fca000f8e00ff */
[----:B------:R-:W-:Y:S01]  /*11c80*/  IADD3.X R11, R2, UR6, R5, P0, P1 ;  /* 0x00000006020b7c10 */ /* 0x000fe200087e2405 */
[----:B------:R-:W-:Y:S01]  /*11c90*/  IMAD.U32 R2, RZ, RZ, UR8 ;  /* 0x00000008ff027e24 */ /* 0x000fe2000f8e00ff */
[----:B------:R-:W-:-:S04]  /*11ca0*/  IADD3 R8, P0, P1, R4, UR5, R8 ;  /* 0x0000000504087c10 */ /* 0x000fc8000f91e008 */
[----:B------:R-:W-:Y:S02]  /*11cb0*/  IADD3.X R9, R5, UR4, R2, P0, P1 ;  /* 0x0000000405097c10 */ /* 0x000fe400087e2402 */
[----:B------:R-:W2:Y:S01]  /*11cc0*/  LDL.LU R2, [R1+0x24] ;  /* 0x0000240001027983 */ /* 0x000ea20000300800 */
[----:B------:R-:W-:-:S04]  /*11cd0*/  ISETP.GT.AND P2, PT, R3, 0x11, PT ;  /* 0x000000110300780c */ /* 0x000fc80003f44270 */
[----:B------:R-:W-:Y:S01]  /*11ce0*/  ISETP.GT.AND P0, PT, R0, RZ, P2 ;  /* 0x000000ff0000720c */ /* 0x000fe20001704270 */
[----:B--2---:R-:W-:-:S05]  /*11cf0*/  FMUL R2, R2, UR14 ;  /* 0x0000000e02027c20 */ /* 0x004fca0008400000 */
[----:B------:R-:W-:-:S07]  /*11d00*/  F2FP.BF16.F32.PACK_AB R2, RZ, R2 ;  /* 0x00000002ff02723e */ /* 0x000fce00000010ff */
[----:B------:R1:W-:Y:S04]  /*11d10*/  @P0 STG.E.U16 desc[UR12][R4.64+0x22], R2 ;  /* 0x0000220204000986 */ /* 0x0003e8000c10150c */
[----:B-1----:R-:W2:Y:S01]  /*11d20*/  LDL.LU R2, [R1+0x28] ;  /* 0x0000280001027983 */ /* 0x002ea20000300800 */
[----:B------:R-:W-:Y:S01]  /*11d30*/  ISETP.GT.AND P0, PT, R0, 0x8, P3 ;  /* 0x000000080000780c */ /* 0x000fe20001f04270 */
        /* <DEDUP_REMOVED lines=9> */
[----:B------:R-:W-:-:S04]  /*11dd0*/  ISETP.GT.AND P2, PT, R3, 0x18, PT ;  /* 0x000000180300780c */ /* 0x000fc80003f44270 */
[----:B------:R-:W-:Y:S01]  /*11de0*/  ISETP.GT.AND P0, PT, R0, RZ, P2 ;  /* 0x000000ff0000720c */ /* 0x000fe20001704270 */
[----:B--2---:R-:W-:-:S05]  /*11df0*/  FMUL R2, R2, UR14 ;  /* 0x0000000e02027c20 */ /* 0x004fca0008400000 */
[----:B------:R-:W-:-:S07]  /*11e00*/  F2FP.BF16.F32.PACK_AB R2, RZ, R2 ;  /* 0x00000002ff02723e */ /* 0x000fce00000010ff */
[----:B------:R1:W-:Y:S04]  /*11e10*/  @P0 STG.E.U16 desc[UR12][R4.64+0x30], R2 ;  /* 0x0000300204000986 */ /* 0x0003e8000c10150c */
[----:B-1----:R-:W2:Y:S01]  /*11e20*/  LDL.LU R2, [R1+0x34] ;  /* 0x0000340001027983 */ /* 0x002ea20000300800 */
[----:B------:R-:W-:-:S04]  /*11e30*/  ISETP.GT.AND P1, PT, R3, 0x19, PT ;  /* 0x000000190300780c */ /* 0x000fc80003f24270 */
[----:B------:R-:W-:Y:S01]  /*11e40*/  ISETP.GT.AND P0, PT, R0, RZ, P1 ;  /* 0x000000ff0000720c */ /* 0x000fe20000f04270 */
[----:B------:R-:W-:Y:S01]  /*11e50*/  FMUL R12, R12, UR14 ;  /* 0x0000000e0c0c7c20 */ /* 0x000fe20008400000 */
[----:B--2---:R-:W-:-:S05]  /*11e60*/  FMUL R2, R2, UR14 ;  /* 0x0000000e02027c20 */ /* 0x004fca0008400000 */
[----:B------:R-:W-:-:S06]  /*11e70*/  F2FP.BF16.F32.PACK_AB R2, RZ, R2 ;  /* 0x00000002ff02723e */ /* 0x000fcc00000010ff */
[----:B------:R1:W-:Y:S02]  /*11e80*/  @P0 STG.E.U16 desc[UR12][R4.64+0x32], R2 ;  /* 0x0000320204000986 */ /* 0x0003e4000c10150c */
[----:B-1----:R-:W-:Y:S02]  /*11e90*/  F2FP.BF16.F32.PACK_AB R2, RZ, R12 ;  /* 0x0000000cff02723e */ /* 0x002fe400000010ff */
[----:B------:R-:W2:Y:S01]  /*11ea0*/  LDL.LU R12, [R1+0x3c] ;  /* 0x00003c00010c7983 */ /* 0x000ea20000300800 */
[----:B------:R-:W-:-:S13]  /*11eb0*/  ISETP.GT.AND P0, PT, R0, 0x8, P2 ;  /* 0x000000080000780c */ /* 0x000fda0001704270 */
[----:B------:R1:W-:Y:S01]  /*11ec0*/  @P0 STG.E.U16 desc[UR12][R6.64+0x30], R2 ;  /* 0x0000300206000986 */ /* 0x0003e2000c10150c */
[----:B--2---:R-:W-:-:S05]  /*11ed0*/  FMUL R12, R12, UR14 ;  /* 0x0000000e0c0c7c20 */ /* 0x004fca0008400000 */
[----:B------:R-:W-:-:S04]  /*11ee0*/  F2FP.BF16.F32.PACK_AB R12, RZ, R12 ;  /* 0x0000000cff0c723e */ /* 0x000fc800000010ff */
[----:B-1----:R-:W-:Y:S02]  /*11ef0*/  PRMT R2, R12, 0x7610, R2 ;  /* 0x000076100c027816 */ /* 0x002fe40000000002 */
[----:B------:R-:W2:Y:S01]  /*11f00*/  LDL.LU R12, [R1+0x40] ;  /* 0x00004000010c7983 */ /* 0x000ea20000300800 */
[----:B------:R-:W-:-:S13]  /*11f10*/  ISETP.GT.AND P0, PT, R0, 0x8, P1 ;  /* 0x000000080000780c */ /* 0x000fda0000f04270 */
[----:B------:R1:W-:Y:S04]  /*11f20*/  @P0 STG.E.U16 desc[UR12][R6.64+0x32], R2 ;  /* 0x0000320206000986 */ /* 0x0003e8000c10150c */
[----:B-1----:R-:W3:Y:S01]  /*11f30*/  LDL.LU R2, [R1+0x48] ;  /* 0x0000480001027983 */ /* 0x002ee20000300800 */
[----:B--2---:R-:W-:-:S05]  /*11f40*/  FMUL R12, R12, UR14 ;  /* 0x0000000e0c0c7c20 */ /* 0x004fca0008400000 */
[----:B------:R-:W-:-:S04]  /*11f50*/  F2FP.BF16.F32.PACK_AB R12, RZ, R12 ;  /* 0x0000000cff0c723e */ /* 0x000fc800000010ff */
[----:B------:R-:W-:Y:S02]  /*11f60*/  PRMT R13, R12, 0x7610, R13 ;  /* 0x000076100c0d7816 */ /* 0x000fe4000000000d */
[----:B------:R-:W2:Y:S01]  /*11f70*/  LDL.LU R12, [R1+0x44] ;  /* 0x00004400010c7983 */ /* 0x000ea20000300800 */
[----:B------:R-:W-:-:S04]  /*11f80*/  ISETP.GT.AND P2, PT, R3, 0x20, PT ;  /* 0x000000200300780c */ /* 0x000fc80003f44270 */
[----:B------:R-:W-:Y:S02]  /*11f90*/  ISETP.GT.AND P0, PT, R0, RZ, P2 ;  /* 0x000000ff0000720c */ /* 0x000fe40001704270 */
[----:B------:R-:W-:-:S11]  /*11fa0*/  ISETP.GT.AND P1, PT, R3, 0x21, PT ;  /* 0x000000210300780c */ /* 0x000fd60003f24270 */
[----:B------:R1:W-:Y:S01]  /*11fb0*/  @P0 STG.E.U16 desc[UR12][R4.64+0x40], R13 ;  /* 0x0000400d04000986 */ /* 0x0003e2000c10150c */
[----:B------:R-:W-:Y:S01]  /*11fc0*/  ISETP.GT.AND P0, PT, R0, RZ, P1 ;  /* 0x000000ff0000720c */ /* 0x000fe20000f04270 */
[----:B---3--:R-:W-:-:S05]  /*11fd0*/  FMUL R2, R2, UR14 ;  /* 0x0000000e02027c20 */ /* 0x008fca0008400000 */
[----:B------:R-:W-:-:S04]  /*11fe0*/  F2FP.BF16.F32.PACK_AB R2, RZ, R2 ;  /* 0x00000002ff02723e */ /* 0x000fc800000010ff */
[----:B------:R-:W-:Y:S01]  /*11ff0*/  PRMT R14, R2, 0x7610, R14 ;  /* 0x00007610020e7816 */ /* 0x000fe2000000000e */
[----:B------:R-:W-:-:S05]  /*12000*/  FMUL R2, R252, UR14 ;  /* 0x0000000efc027c20 */ /* 0x000fca0008400000 */
[----:B------:R-:W-:-:S04]  /*12010*/  F2FP.BF16.F32.PACK_AB R2, RZ, R2 ;  /* 0x00000002ff02723e */ /* 0x000fc800000010ff */
[----:B-1----:R-:W-:Y:S01]  /*12020*/  PRMT R13, R2, 0x7610, R13 ;  /* 0x00007610020d7816 */ /* 0x002fe2000000000d */
[----:B------:R-:W-:-:S05]  /*12030*/  FMUL R2, R251, UR14 ;  /* 0x0000000efb027c20 */ /* 0x000fca0008400000 */
[----:B------:R-:W-:Y:S01]  /*12040*/  F2FP.BF16.F32.PACK_AB R2, RZ, R2 ;  /* 0x00000002ff02723e */ /* 0x000fe200000010ff */
[----:B--2---:R-:W-:-:S05]  /*12050*/  FMUL R12, R12, UR14 ;  /* 0x0000000e0c0c7c20 */ /* 0x004fca0008400000 */
[----:B------:R-:W-:-:S05]  /*12060*/  F2FP.BF16.F32.PACK_AB R12, RZ, R12 ;  /* 0x0000000cff0c723e */ /* 0x000fca00000010ff */
[----:B------:R1:W-:Y:S01]  /*12070*/  @P0 STG.E.U16 desc[UR12][R4.64+0x42], R12 ;  /* 0x0000420c04000986 */ /* 0x0003e2000c10150c */
[----:B------:R-:W-:Y:S02]  /*12080*/  ISETP.GT.AND P0, PT, R0, 0x8, P2 ;  /* 0x000000080000780c */ /* 0x000fe40001704270 */
[----:B------:R-:W-:-:S11]  /*12090*/  ISETP.GT.AND P2, PT, R3, 0x28, PT ;  /* 0x000000280300780c */ /* 0x000fd60003f44270 */
[----:B------:R2:W-:Y:S01]  /*120a0*/  @P0 STG.E.U16 desc[UR12][R6.64+0x40], R14 ;  /* 0x0000400e06000986 */ /* 0x0005e2000c10150c */
[----:B------:R-:W-:Y:S02]  /*120b0*/  ISETP.GT.AND P0, PT, R0, 0x8, P1 ;  /* 0x000000080000780c */ /* 0x000fe40000f04270 */
[----:B-1----:R-:W-:-:S11]  /*120c0*/  PRMT R12, R2, 0x7610, R12 ;  /* 0x00007610020c7816 */ /* 0x002fd6000000000c */
[----:B------:R1:W-:Y:S01]  /*120d0*/  @P0 STG.E.U16 desc[UR12][R6.64+0x42], R13 ;  /* 0x0000420d06000986 */ /* 0x0003e2000c10150c */
[----:B------:R-:W-:Y:S02]  /*120e0*/  ISETP.GT.AND P0, PT, R0, RZ, P2 ;  /* 0x000000ff0000720c */ /* 0x000fe40001704270 */
[----:B------:R-:W-:Y:S01]  /*120f0*/  ISETP.GT.AND P1, PT, R3, 0x29, PT ;  /* 0x000000290300780c */ /* 0x000fe20003f24270 */
[----:B------:R-:W-:-:S05]  /*12100*/  FMUL R2, R250, UR14 ;  /* 0x0000000efa027c20 */ /* 0x000fca0008400000 */
[----:B------:R-:W-:-:S05]  /*12110*/  F2FP.BF16.F32.PACK_AB R2, RZ, R2 ;  /* 0x00000002ff02723e */ /* 0x000fca00000010ff */
[----:B------:R3:W-:Y:S01]  /*12120*/  @P0 STG.E.U16 desc[UR12][R4.64+0x50], R12 ;  /* 0x0000500c04000986 */ /* 0x0007e2000c10150c */
[----:B------:R-:W-:Y:S02]  /*12130*/  ISETP.GT.AND P0, PT, R0, RZ, P1 ;  /* 0x000000ff0000720c */ /* 0x000fe40000f04270 */
[----:B--2---:R-:W-:Y:S01]  /*12140*/  PRMT R14, R2, 0x7610, R14 ;  /* 0x00007610020e7816 */ /* 0x004fe2000000000e */
[----:B------:R-:W-:-:S05]  /*12150*/  FMUL R2, R249, UR14 ;  /* 0x0000000ef9027c20 */ /* 0x000fca0008400000 */
[----:B------:R-:W-:-:S05]  /*12160*/  F2FP.BF16.F32.PACK_AB R2, RZ, R2 ;  /* 0x00000002ff02723e */ /* 0x000fca00000010ff */
[----:B------:R2:W-:Y:S01]  /*12170*/  @P0 STG.E.U16 desc[UR12][R4.64+0x52], R14 ;  /* 0x0000520e04000986 */ /* 0x0005e2000c10150c */
[----:B------:R-:W-:Y:S02]  /*12180*/  ISETP.GT.AND P0, PT, R0, 0x8, P2 ;  /* 0x000000080000780c */ /* 0x000fe40001704270 */
[----:B-1----:R-:W-:Y:S01]  /*12190*/  PRMT R13, R2, 0x7610, R13 ;  /* 0x00007610020d7816 */ /* 0x002fe2000000000d */
[----:B------:R-:W-:-:S05]  /*121a0*/  FMUL R2, R248, UR14 ;  /* 0x0000000ef8027c20 */ /* 0x000fca0008400000 */
[----:B------:R-:W-:-:S05]  /*121b0*/  F2FP.BF16.F32.PACK_AB R2, RZ, R2 ;  /* 0x00000002ff02723e */ /* 0x000fca00000010ff */
[----:B------:R1:W-:Y:S01]  /*121c0*/  @P0 STG.E.U16 desc[UR12][R6.64+0x50], R13 ;  /* 0x0000500d06000986 */ /* 0x0003e2000c10150c */
[----:B------:R-:W-:Y:S02]  /*121d0*/  ISETP.GT.AND P0, PT, R0, 0x8, P1 ;  /* 0x000000080000780c */ /* 0x000fe40000f04270 */
[----:B---3--:R-:W-:Y:S02]  /*121e0*/  PRMT R12, R2, 0x7610, R12 ;  /* 0x00007610020c7816 */ /* 0x008fe4000000000c */
[----:B------:R-:W-:Y:S01]  /*121f0*/  ISETP.GT.AND P2, PT, R3, 0x30, PT ;  /* 0x000000300300780c */ /* 0x000fe20003f44270 */
[----:B------:R-:W-:-:S08]  /*12200*/  FMUL R2, R247, UR14 ;  /* 0x0000000ef7027c20 */ /* 0x000fd00008400000 */
[----:B------:R3:W-:Y:S01]  /*12210*/  @P0 STG.E.U16 desc[UR12][R6.64+0x52], R12 ;  /* 0x0000520c06000986 */ /* 0x0007e2000c10150c */
[----:B------:R-:W-:Y:S02]  /*12220*/  ISETP.GT.AND P0, PT, R0, RZ, P2 ;  /* 0x000000ff0000720c */ /* 0x000fe40001704270 */
[----:B------:R-:W-:Y:S02]  /*12230*/  F2FP.BF16.F32.PACK_AB R2, RZ, R2 ;  /* 0x00000002ff02723e */ /* 0x000fe400000010ff */
[----:B------:R-:W-:Y:S02]  /*12240*/  ISETP.GT.AND P1, PT, R3, 0x31, PT ;  /* 0x000000310300780c */ /* 0x000fe40003f24270 */
[----:B--2---:R-:W-:Y:S01]  /*12250*/  PRMT R14, R2, 0x7610, R14 ;  /* 0x00007610020e7816 */ /* 0x004fe2000000000e */
[----:B------:R-:W-:-:S06]  /*12260*/  FMUL R2, R246, UR14 ;  /* 0x0000000ef6027c20 */ /* 0x000fcc0008400000 */
[----:B------:R2:W-:Y:S01]  /*12270*/  @P0 STG.E.U16 desc[UR12][R4.64+0x60], R14 ;  /* 0x0000600e04000986 */ /* 0x0005e2000c10150c */
[----:B------:R-:W-:Y:S02]  /*12280*/  ISETP.GT.AND P0, PT, R0, RZ, P1 ;  /* 0x000000ff0000720c */ /* 0x000fe40000f04270 */
[----:B------:R-:W-:-:S04]  /*12290*/  F2FP.BF16.F32.PACK_AB R2, RZ, R2 ;  /* 0x00000002ff02723e */ /* 0x000fc800000010ff */
[----:B-1----:R-:W-:Y:S01]  /*122a0*/  PRMT R13, R2, 0x7610, R13 ;  /* 0x00007610020d7816 */ /* 0x002fe2000000000d */
[----:B------:R-:W-:-:S06]  /*122b0*/  FMUL R2, R245, UR14 ;  /* 0x0000000ef5027c20 */ /* 0x000fcc0008400000 */
[----:B------:R1:W-:Y:S01]  /*122c0*/  @P0 STG.E.U16 desc[UR12][R4.64+0x62], R13 ;  /* 0x0000620d04000986 */ /* 0x0003e2000c10150c */
[----:B------:R-:W-:Y:S02]  /*122d0*/  ISETP.GT.AND P0, PT, R0, 0x8, P2 ;  /* 0x000000080000780c */ /* 0x000fe40001704270 */
[----:B------:R-:W-:-:S04]  /*122e0*/  F2FP.BF16.F32.PACK_AB R2, RZ, R2 ;  /* 0x00000002ff02723e */ /* 0x000fc800000010ff */
[----:B---3--:R-:W-:Y:S01]  /*122f0*/  PRMT R12, R2, 0x7610, R12 ;  /* 0x00007610020c7816 */ /* 0x008fe2000000000c */
[----:B------:R-:W-:-:S06]  /*12300*/  FMUL R2, R244, UR14 ;  /* 0x0000000ef4027c20 */ /* 0x000fcc0008400000 */
[----:B------:R3:W-:Y:S01]  /*12310*/  @P0 STG.E.U16 desc[UR12][R6.64+0x60], R12 ;  /* 0x0000600c06000986 */ /* 0x0007e2000c10150c */
[----:B------:R-:W-:Y:S02]  /*12320*/  ISETP.GT.AND P0, PT, R0, 0x8, P1 ;  /* 0x000000080000780c */ /* 0x000fe40000f04270 */
[----:B------:R-:W-:Y:S02]  /*12330*/  F2FP.BF16.F32.PACK_AB R2, RZ, R2 ;  /* 0x00000002ff02723e */ /* 0x000fe400000010ff */
[----:B------:R-:W-:Y:S02]  /*12340*/  ISETP.GT.AND P2, PT, R3, 0x38, PT ;  /* 0x000000380300780c */ /* 0x000fe40003f44270 */
[----:B--2---:R-:W-:Y:S01]  /*12350*/  PRMT R14, R2, 0x7610, R14 ;  /* 0x00007610020e7816 */ /* 0x004fe2000000000e */
[----:B------:R-:W-:-:S06]  /*12360*/  FMUL R2, R243, UR14 ;  /* 0x0000000ef3027c20 */ /* 0x000fcc0008400000 */
[----:B------:R2:W-:Y:S01]  /*12370*/  @P0 STG.E.U16 desc[UR12][R6.64+0x62], R14 ;  /* 0x0000620e06000986 */ /* 0x0005e2000c10150c */
[----:B------:R-:W-:Y:S02]  /*12380*/  ISETP.GT.AND P0, PT, R0, RZ, P2 ;  /* 0x000000ff0000720c */ /* 0x000fe40001704270 */
[----:B------:R-:W-:Y:S02]  /*12390*/  F2FP.BF16.F32.PACK_AB R2, RZ, R2 ;  /* 0x00000002ff02723e */ /* 0x000fe400000010ff */
[----:B------:R-:W-:Y:S02]  /*123a0*/  ISETP.GT.AND P1, PT, R3, 0x39, PT ;  /* 0x000000390300780c */ /* 0x000fe40003f24270 */
[----:B-1----:R-:W-:Y:S01]  /*123b0*/  PRMT R13, R2, 0x7610, R13 ;  /* 0x00007610020d7816 */ /* 0x002fe2000000000d */
[----:B------:R-:W-:-:S06]  /*123c0*/  FMUL R2, R242, UR14 ;  /* 0x0000000ef2027c20 */ /* 0x000fcc0008400000 */
[----:B------:R1:W-:Y:S01]  /*123d0*/  @P0 STG.E.U16 desc[UR12][R4.64+0x70], R13 ;  /* 0x0000700d04000986 */ /* 0x0003e2000c10150c */
[----:B------:R-:W-:Y:S02]  /*123e0*/  ISETP.GT.AND P0, PT, R0, RZ, P1 ;  /* 0x000000ff0000720c */ /* 0x000fe40000f04270 */
[----:B------:R-:W-:-:S04]  /*123f0*/  F2FP.BF16.F32.PACK_AB R2, RZ, R2 ;  /* 0x00000002ff02723e */ /* 0x000fc800000010ff */
[----:B---3--:R-:W-:Y:S01]  /*12400*/  PRMT R12, R2, 0x7610, R12 ;  /* 0x00007610020c7816 */ /* 0x008fe2000000000c */
[----:B------:R-:W-:-:S06]  /*12410*/  FMUL R2, R241, UR14 ;  /* 0x0000000ef1027c20 */ /* 0x000fcc0008400000 */
[----:B------:R3:W-:Y:S01]  /*12420*/  @P0 STG.E.U16 desc[UR12][R4.64+0x72], R12 ;  /* 0x0000720c04000986 */ /* 0x0007e2000c10150c */
[----:B------:R-:W-:Y:S02]  /*12430*/  ISETP.GT.AND P0, PT, R0, 0x8, P2 ;  /* 0x000000080000780c */ /* 0x000fe40001704270 */
[----:B------:R-:W-:-:S04]  /*12440*/  F2FP.BF16.F32.PACK_AB R2, RZ, R2 ;  /* 0x00000002ff02723e */ /* 0x000fc800000010ff */
[----:B--2---:R-:W-:Y:S01]  /*12450*/  PRMT R14, R2, 0x7610, R14 ;  /* 0x00007610020e7816 */ /* 0x004fe2000000000e */
[----:B------:R-:W-:-:S06]  /*12460*/  FMUL R2, R240, UR14 ;  /* 0x0000000ef0027c20 */ /* 0x000fcc0008400000 */
[----:B------:R2:W-:Y:S01]  /*12470*/  @P0 STG.E.U16 desc[UR12][R6.64+0x70], R14 ;  /* 0x0000700e06000986 */ /* 0x0005e2000c10150c */
[----:B------:R-:W-:Y:S02]  /*12480*/  ISETP.GT.AND P0, PT, R0, 0x8, P1 ;  /* 0x000000080000780c */ /* 0x000fe40000f04270 */
[----:B------:R-:W-:Y:S02]  /*12490*/  F2FP.BF16.F32.PACK_AB R2, RZ, R2 ;  /* 0x00000002ff02723e */ /* 0x000fe400000010ff */
[----:B------:R-:W-:Y:S02]  /*124a0*/  ISETP.GT.AND P2, PT, R3, 0x40, PT ;  /* 0x000000400300780c */ /* 0x000fe40003f44270 */
[----:B-1----:R-:W-:Y:S01]  /*124b0*/  PRMT R13, R2, 0x7610, R13 ;  /* 0x00007610020d7816 */ /* 0x002fe2000000000d */
[----:B------:R-:W-:-:S06]  /*124c0*/  FMUL R2, R239, UR14 ;  /* 0x0000000eef027c20 */ /* 0x000fcc0008400000 */
[----:B------:R1:W-:Y:S01]  /*124d0*/  @P0 STG.E.U16 desc[UR12][R6.64+0x72], R13 ;  /* 0x0000720d06000986 */ /* 0x0003e2000c10150c */
[----:B------:R-:W-:Y:S02]  /*124e0*/  ISETP.GT.AND P0, PT, R0, RZ, P2 ;  /* 0x000000ff0000720c */ /* 0x000fe40001704270 */
[----:B------:R-:W-:Y:S02]  /*124f0*/  F2FP.BF16.F32.PACK_AB R2, RZ, R2 ;  /* 0x00000002ff02723e */ /* 0x000fe400000010ff */
[----:B------:R-:W-:Y:S02]  /*12500*/  ISETP.GT.AND P1, PT, R3, 0x41, PT ;  /* 0x000000410300780c */ /* 0x000fe40003f24270 */
[----:B---3--:R-:W-:Y:S01]  /*12510*/  PRMT R12, R2, 0x7610, R12 ;  /* 0x00007610020c7816 */ /* 0x008fe2000000000c */
[----:B------:R-:W-:-:S06]  /*12520*/  FMUL R2, R238, UR14 ;  /* 0x0000000eee027c20 */ /* 0x000fcc0008400000 */
[----:B------:R3:W-:Y:S01]  /*12530*/  @P0 STG.E.U16 desc[UR12][R4.64+0x80], R12 ;  /* 0x0000800c04000986 */ /* 0x0007e2000c10150c */
[----:B------:R-:W-:Y:S02]  /*12540*/  ISETP.GT.AND P0, PT, R0, RZ, P1 ;  /* 0x000000ff0000720c */ /* 0x000fe40000f04270 */
[----:B------:R-:W-:-:S04]  /*12550*/  F2FP.BF16.F32.PACK_AB R2, RZ, R2 ;  /* 0x00000002ff02723e */ /* 0x000fc800000010ff */
[----:B--2---:R-:W-:Y:S01]  /*12560*/  PRMT R14, R2, 0x7610, R14 ;  /* 0x00007610020e7816 */ /* 0x004fe2000000000e */
[----:B------:R-:W-:-:S06]  /*12570*/  FMUL R2, R237, UR14 ;  /* 0x0000000eed027c20 */ /* 0x000fcc0008400000 */
[----:B------:R2:W-:Y:S01]  /*12580*/  @P0 STG.E.U16 desc[UR12][R4.64+0x82], R14 ;  /* 0x0000820e04000986 */ /* 0x0005e2000c10150c */
[----:B------:R-:W-:Y:S02]  /*12590*/  ISETP.GT.AND P0, PT, R0, 0x8, P2 ;  /* 0x000000080000780c */ /* 0x000fe40001704270 */
[----:B------:R-:W-:-:S04]  /*125a0*/  F2FP.BF16.F32.PACK_AB R2, RZ, R2 ;  /* 0x00000002ff02723e */ /* 0x000fc800000010ff */
[----:B-1----:R-:W-:Y:S01]  /*125b0*/  PRMT R13, R2, 0x7610, R13 ;  /* 0x00007610020d7816 */ /* 0x002fe2000000000d */
[----:B------:R-:W-:-:S06]  /*125c0*/  FMUL R2, R236, UR14 ;  /* 0x0000000eec027c20 */ /* 0x000fcc0008400000 */
[----:B------:R1:W-:Y:S01]  /*125d0*/  @P0 STG.E.U16 desc[UR12][R6.64+0x80], R13 ;  /* 0x0000800d06000986 */ /* 0x0003e2000c10150c */
[----:B------:R-:W-:Y:S02]  /*125e0*/  ISETP.GT.AND P0, PT, R0, 0x8, P1 ;  /* 0x000000080000780c */ /* 0x000fe40000f04270 */
[----:B------:R-:W-:Y:S02]  /*125f0*/  F2FP.BF16.F32.PACK_AB R2, RZ, R2 ;  /* 0x00000002ff02723e */ /* 0x000fe400000010ff */
[----:B------:R-:W-:Y:S02]  /*12600*/  ISETP.GT.AND P2, PT, R3, 0x48, PT ;  /* 0x000000480300780c */ /* 0x000fe40003f44270 */
[----:B---3--:R-:W-:Y:S01]  /*12610*/  PRMT R12, R2, 0x7610, R12 ;  /* 0x00007610020c7816 */ /* 0x008fe2000000000c */
[----:B------:R-:W-:-:S06]  /*12620*/  FMUL R2, R235, UR14 ;  /* 0x0000000eeb027c20 */ /* 0x000fcc0008400000 */
        /* <DEDUP_REMOVED lines=132> */
[----:B------:R-:W-:-:S04]  /*12e70*/  ISETP.GT.AND P0, PT, R3, 0x78, PT ;  /* 0x000000780300780c */ /* 0x000fc80003f04270 */
[----:B------:R-:W-:Y:S02]  /*12e80*/  ISETP.GT.AND P1, PT, R0, RZ, P0 ;  /* 0x000000ff0000720c */ /* 0x000fe40000724270 */
[----:B------:R-:W-:-:S04]  /*12e90*/  F2FP.BF16.F32.PACK_AB R2, RZ, R2 ;  /* 0x00000002ff02723e */ /* 0x000fc800000010ff */
[----:B--2---:R-:W-:Y:S01]  /*12ea0*/  PRMT R14, R2, 0x7610, R14 ;  /* 0x00007610020e7816 */ /* 0x004fe2000000000e */
[----:B------:R-:W-:-:S06]  /*12eb0*/  FMUL R2, R18, UR14 ;  /* 0x0000000e12027c20 */ /* 0x000fcc0008400000 */
[----:B------:R-:W-:Y:S01]  /*12ec0*/  @P1 STG.E.U16 desc[UR12][R4.64+0xf0], R14 ;  /* 0x0000f00e04001986 */ /* 0x000fe2000c10150c */
[----:B------:R-:W-:-:S04]  /*12ed0*/  ISETP.GT.AND P1, PT, R3, 0x79, PT ;  /* 0x000000790300780c */ /* 0x000fc80003f24270 */
[----:B------:R-:W-:Y:S02]  /*12ee0*/  ISETP.GT.AND P6, PT, R0, RZ, P1 ;  /* 0x000000ff0000720c */ /* 0x000fe40000fc4270 */
[----:B------:R-:W-:-:S04]  /*12ef0*/  F2FP.BF16.F32.PACK_AB R2, RZ, R2 ;  /* 0x00000002ff02723e */ /* 0x000fc800000010ff */
[----:B-1----:R-:W-:Y:S01]  /*12f00*/  PRMT R13, R2, 0x7610, R13 ;  /* 0x00007610020d7816 */ /* 0x002fe2000000000d */
[----:B------:R-:W-:-:S06]  /*12f10*/  FMUL R2, R17, UR14 ;  /* 0x0000000e11027c20 */ /* 0x000fcc0008400000 */
[----:B------:R1:W-:Y:S01]  /*12f20*/  @P6 STG.E.U16 desc[UR12][R4.64+0xf2], R13 ;  /* 0x0000f20d04006986 */ /* 0x0003e2000c10150c */
[----:B------:R-:W-:Y:S02]  /*12f30*/  ISETP.GT.AND P6, PT, R0, 0x8, P0 ;  /* 0x000000080000780c */ /* 0x000fe400007c4270 */
[----:B------:R-:W-:-:S04]  /*12f40*/  F2FP.BF16.F32.PACK_AB R2, RZ, R2 ;  /* 0x00000002ff02723e */ /* 0x000fc800000010ff */
[----:B------:R-:W-:-:S07]  /*12f50*/  PRMT R15, R2, 0x7610, R15 ;  /* 0x00007610020f7816 */ /* 0x000fce000000000f */
[----:B---3--:R-:W-:Y:S02]  /*12f60*/  @P6 IMAD.MOV.U32 R12, RZ, RZ, R6 ;  /* 0x000000ffff0c6224 */ /* 0x008fe400078e0006 */
[----:B-1----:R-:W-:-:S05]  /*12f70*/  @P6 IMAD.MOV.U32 R13, RZ, RZ, R7 ;  /* 0x000000ffff0d6224 */ /* 0x002fca00078e0007 */
[----:B------:R1:W-:Y:S01]  /*12f80*/  @P6 STG.E.U16 desc[UR12][R12.64+0xf0], R15 ;  /* 0x0000f00f0c006986 */ /* 0x0003e2000c10150c */
[----:B------:R-:W-:Y:S01]  /*12f90*/  ISETP.GT.AND P6, PT, R0, 0x8, P1 ;  /* 0x000000080000780c */ /* 0x000fe20000fc4270 */
[----:B------:R-:W-:-:S05]  /*12fa0*/  FMUL R2, R16, UR14 ;  /* 0x0000000e10027c20 */ /* 0x000fca0008400000 */
[----:B------:R-:W-:-:S07]  /*12fb0*/  F2FP.BF16.F32.PACK_AB R2, RZ, R2 ;  /* 0x00000002ff02723e */ /* 0x000fce00000010ff */
[----:B-1----:R-:W-:Y:S02]  /*12fc0*/  @P6 IMAD.MOV.U32 R12, RZ, RZ, R6 ;  /* 0x000000ffff0c6224 */ /* 0x002fe400078e0006 */
[----:B------:R-:W-:-:S05]  /*12fd0*/  @P6 IMAD.MOV.U32 R13, RZ, RZ, R7 ;  /* 0x000000ffff0d6224 */ /* 0x000fca00078e0007 */
[----:B------:R1:W-:Y:S01]  /*12fe0*/  @P6 STG.E.U16 desc[UR12][R12.64+0xf2], R2 ;  /* 0x0000f2020c006986 */ /* 0x0003e2000c10150c */
[----:B------:R-:W-:-:S04]  /*12ff0*/  IADD3 R6, P6, R4, UR7, RZ ;  /* 0x0000000704067c10 */ /* 0x000fc8000ffde0ff */
[----:B------:R-:W-:Y:S02]  /*13000*/  IADD3.X R7, R5, UR6, RZ, P6, !PT ;  /* 0x0000000605077c10 */ /* 0x000fe4000b7fe4ff */
[----:B------:R-:W-:Y:S01]  /*13010*/  ISETP.GT.AND P6, PT, R0, 0x40, P5 ;  /* 0x000000400000780c */ /* 0x000fe20002fc4270 */
[----:B------:R-:W-:-:S05]  /*13020*/  FMUL R152, R152, UR14 ;  /* 0x0000000e98987c20 */ /* 0x000fca0008400000 */
[----:B------:R-:W-:-:S07]  /*13030*/  F2FP.BF16.F32.PACK_AB R152, RZ, R152 ;  /* 0x00000098ff98723e */ /* 0x000fce00000010ff */
[----:B------:R-:W-:Y:S01]  /*13040*/  @P6 STG.E.U16 desc[UR12][R6.64], R152 ;  /* 0x0000009806006986 */ /* 0x000fe2000c10150c */
[----:B------:R-:W-:Y:S01]  /*13050*/  ISETP.GT.AND P6, PT, R3, 0x1, PT ;  /* 0x000000010300780c */ /* 0x000fe20003fc4270 */
[----:B------:R-:W-:-:S03]  /*13060*/  FMUL R153, R153, UR14 ;  /* 0x0000000e99997c20 */ /* 0x000fc60008400000 */
[----:B------:R-:W-:Y:S02]  /*13070*/  ISETP.GT.AND P6, PT, R0, 0x40, P6 ;  /* 0x000000400000780c */ /* 0x000fe400037c4270 */
[----:B------:R-:W-:Y:S01]  /*13080*/  F2FP.BF16.F32.PACK_AB R153, RZ, R153 ;  /* 0x00000099ff99723e */ /* 0x000fe200000010ff */
[----:B------:R-:W-:-:S10]  /*13090*/  FMUL R154, R154, UR14 ;  /* 0x0000000e9a9a7c20 */ /* 0x000fd40008400000 */
[----:B------:R-:W-:Y:S01]  /*130a0*/  @P6 STG.E.U16 desc[UR12][R6.64+0x2], R153 ;  /* 0x0000029906006986 */ /* 0x000fe2000c10150c */
[----:B-1----:R-:W-:-:S04]  /*130b0*/  IADD3 R12, P6, R6, UR5, RZ ;  /* 0x00000005060c7c10 */ /* 0x002fc8000ffde0ff */
[----:B------:R-:W-:Y:S02]  /*130c0*/  IADD3.X R13, R7, UR4, RZ, P6, !PT ;  /* 0x00000004070d7c10 */ /* 0x000fe4000b7fe4ff */
[----:B------:R-:W-:Y:S02]  /*130d0*/  ISETP.GT.AND P6, PT, R0, 0x48, P5 ;  /* 0x000000480000780c */ /* 0x000fe40002fc4270 */
[----:B------:R-:W-:-:S11]  /*130e0*/  F2FP.BF16.F32.PACK_AB R154, RZ, R154 ;  /* 0x0000009aff9a723e */ /* 0x000fd600000010ff */
[----:B------:R1:W-:Y:S01]  /*130f0*/  @P6 STG.E.U16 desc[UR12][R12.64], R154 ;  /* 0x0000009a0c006986 */ /* 0x0003e2000c10150c */
[----:B------:R-:W-:-:S04]  /*13100*/  IADD3 R14, P6, R6, UR5, RZ ;  /* 0x00000005060e7c10 */ /* 0x000fc8000ffde0ff */
[----:B------:R-:W-:Y:S02]  /*13110*/  IADD3.X R15, R7, UR4, RZ, P6, !PT ;  /* 0x00000004070f7c10 */ /* 0x000fe4000b7fe4ff */
[----:B------:R-:W-:Y:S01]  /*13120*/  ISETP.GT.AND P6, PT, R3, 0x1, PT ;  /* 0x000000010300780c */ /* 0x000fe20003fc4270 */
[----:B------:R-:W-:-:S03]  /*13130*/  FMUL R155, R155, UR14 ;  /* 0x0000000e9b9b7c20 */ /* 0x000fc60008400000 */
[----:B------:R-:W-:Y:S02]  /*13140*/  ISETP.GT.AND P6, PT, R0, 0x48, P6 ;  /* 0x000000480000780c */ /* 0x000fe400037c4270 */
[----:B------:R-:W-:Y:S01]  /*13150*/  F2FP.BF16.F32.PACK_AB R155, RZ, R155 ;  /* 0x0000009bff9b723e */ /* 0x000fe200000010ff */
[----:B------:R-:W-:-:S10]  /*13160*/  FMUL R156, R156, UR14 ;  /* 0x0000000e9c9c7c20 */ /* 0x000fd40008400000 */
[----:B------:R-:W-:Y:S01]  /*13170*/  @P6 STG.E.U16 desc[UR12][R14.64+0x2], R155 ;  /* 0x0000029b0e006986 */ /* 0x000fe2000c10150c */
[----:B------:R-:W-:-:S04]  /*13180*/  ISETP.GT.AND P6, PT, R3, 0x8, PT ;  /* 0x000000080300780c */ /* 0x000fc80003fc4270 */
        /* <DEDUP_REMOVED lines=278> */
[----:B------:R-:W-:-:S11]  /*142f0*/  F2FP.BF16.F32.PACK_AB R213, RZ, R213 ;  /* 0x000000d5ffd5723e */ /* 0x000fd600000010ff */
[----:B------:R2:W-:Y:S01]  /*14300*/  @P6 STG.E.U16 desc[UR12][R6.64+0xf2], R213 ;  /* 0x0000f2d506006986 */ /* 0x0005e2000c10150c */
[----:B-1----:R-:W-:-:S04]  /*14310*/  IADD3 R12, P6, R4, UR9, RZ ;  /* 0x00000009040c7c10 */ /* 0x002fc8000ffde0ff */
[----:B------:R-:W-:Y:S02]  /*14320*/  IADD3.X R13, R5, UR8, RZ, P6, !PT ;  /* 0x00000008050d7c10 */ /* 0x000fe4000b7fe4ff */
[----:B------:R-:W-:Y:S01]  /*14330*/  ISETP.GT.AND P6, PT, R0, 0x48, P0 ;  /* 0x000000480000780c */ /* 0x000fe200007c4270 */
[----:B------:R-:W-:-:S05]  /*14340*/  FMUL R214, R214, UR14 ;  /* 0x0000000ed6d67c20 */ /* 0x000fca0008400000 */
[----:B------:R-:W-:-:S07]  /*14350*/  F2FP.BF16.F32.PACK_AB R214, RZ, R214 ;  /* 0x000000d6ffd6723e */ /* 0x000fce00000010ff */
[----:B--2---:R-:W-:Y:S02]  /*14360*/  @P6 IMAD.MOV.U32 R6, RZ, RZ, R10 ;  /* 0x000000ffff066224 */ /* 0x004fe400078e000a */
[----:B------:R-:W-:Y:S02]  /*14370*/  @P6 IMAD.MOV.U32 R7, RZ, RZ, R11 ;  /* 0x000000ffff076224 */ /* 0x000fe400078e000b */
[----:B------:R-:W-:-:S03]  /*14380*/  FMUL R215, R215, UR14 ;  /* 0x0000000ed7d77c20 */ /* 0x000fc60008400000 */
[----:B------:R1:W-:Y:S01]  /*14390*/  @P6 STG.E.U16 desc[UR12][R6.64+0xf0], R214 ;  /* 0x0000f0d606006986 */ /* 0x0003e2000c10150c */
[----:B------:R-:W-:Y:S02]  /*143a0*/  ISETP.GT.AND P6, PT, R0, 0x48, P1 ;  /* 0x000000480000780c */ /* 0x000fe40000fc4270 */
[----:B------:R-:W-:Y:S01]  /*143b0*/  F2FP.BF16.F32.PACK_AB R215, RZ, R215 ;  /* 0x000000d7ffd7723e */ /* 0x000fe200000010ff */
[----:B------:R-:W-:-:S10]  /*143c0*/  FMUL R88, R88, UR14 ;  /* 0x0000000e58587c20 */ /* 0x000fd40008400000 */
[----:B------:R2:W-:Y:S01]  /*143d0*/  @P6 STG.E.U16 desc[UR12][R10.64+0xf2], R215 ;  /* 0x0000f2d70a006986 */ /* 0x0005e2000c10150c */
[----:B------:R-:W-:Y:S02]  /*143e0*/  ISETP.GT.AND P6, PT, R0, 0x80, P5 ;  /* 0x000000800000780c */ /* 0x000fe40002fc4270 */
[----:B------:R-:W-:Y:S01]  /*143f0*/  F2FP.BF16.F32.PACK_AB R88, RZ, R88 ;  /* 0x00000058ff58723e */ /* 0x000fe200000010ff */
[----:B------:R-:W-:-:S10]  /*14400*/  FMUL R89, R89, UR14 ;  /* 0x0000000e59597c20 */ /* 0x000fd40008400000 */
[----:B------:R-:W-:Y:S01]  /*14410*/  @P6 STG.E.U16 desc[UR12][R12.64], R88 ;  /* 0x000000580c006986 */ /* 0x000fe2000c10150c */
[----:B------:R-:W-:-:S04]  /*14420*/  ISETP.GT.AND P6, PT, R3, 0x1, PT ;  /* 0x000000010300780c */ /* 0x000fc80003fc4270 */
[----:B------:R-:W-:Y:S02]  /*14430*/  ISETP.GT.AND P6, PT, R0, 0x80, P6 ;  /* 0x000000800000780c */ /* 0x000fe400037c4270 */
[----:B------:R-:W-:-:S11]  /*14440*/  F2FP.BF16.F32.PACK_AB R89, RZ, R89 ;  /* 0x00000059ff59723e */ /* 0x000fd600000010ff */
[----:B------:R-:W-:Y:S01]  /*14450*/  @P6 STG.E.U16 desc[UR12][R12.64+0x2], R89 ;  /* 0x000002590c006986 */ /* 0x000fe2000c10150c */
[----:B-1----:R-:W-:-:S04]  /*14460*/  IADD3 R6, P6, R12, UR5, RZ ;  /* 0x000000050c067c10 */ /* 0x002fc8000ffde0ff */
[----:B------:R-:W-:Y:S02]  /*14470*/  IADD3.X R7, R13, UR4, RZ, P6, !PT ;  /* 0x000000040d077c10 */ /* 0x000fe4000b7fe4ff */
[----:B--2---:R-:W-:-:S04]  /*14480*/  IADD3 R10, P6, R12, UR5, RZ ;  /* 0x000000050c0a7c10 */ /* 0x004fc8000ffde0ff */
[----:B------:R-:W-:Y:S02]  /*14490*/  IADD3.X R11, R13, UR4, RZ, P6, !PT ;  /* 0x000000040d0b7c10 */ /* 0x000fe4000b7fe4ff */
[----:B------:R-:W-:Y:S01]  /*144a0*/  ISETP.GT.AND P6, PT, R0, 0x88, P5 ;  /* 0x000000880000780c */ /* 0x000fe20002fc4270 */
[----:B------:R-:W-:-:S05]  /*144b0*/  FMUL R90, R90, UR14 ;  /* 0x0000000e5a5a7c20 */ /* 0x000fca0008400000 */
[----:B------:R-:W-:-:S07]  /*144c0*/  F2FP.BF16.F32.PACK_AB R90, RZ, R90 ;  /* 0x0000005aff5a723e */ /* 0x000fce00000010ff */
[----:B------:R1:W-:Y:S01]  /*144d0*/  @P6 STG.E.U16 desc[UR12][R6.64], R90 ;  /* 0x0000005a06006986 */ /* 0x0003e2000c10150c */
[----:B------:R-:W-:Y:S01]  /*144e0*/  ISETP.GT.AND P6, PT, R3, 0x1, PT ;  /* 0x000000010300780c */ /* 0x000fe20003fc4270 */
[----:B------:R-:W-:-:S03]  /*144f0*/  FMUL R91, R91, UR14 ;  /* 0x0000000e5b5b7c20 */ /* 0x000fc60008400000 */
[----:B------:R-:W-:Y:S02]  /*14500*/  ISETP.GT.AND P6, PT, R0, 0x88, P6 ;  /* 0x000000880000780c */ /* 0x000fe400037c4270 */
[----:B------:R-:W-:Y:S01]  /*14510*/  F2FP.BF16.F32.PACK_AB R91, RZ, R91 ;  /* 0x0000005bff5b723e */ /* 0x000fe200000010ff */
[----:B------:R-:W-:-:S10]  /*14520*/  FMUL R92, R92, UR14 ;  /* 0x0000000e5c5c7c20 */ /* 0x000fd40008400000 */
[----:B------:R2:W-:Y:S01]  /*14530*/  @P6 STG.E.U16 desc[UR12][R10.64+0x2], R91 ;  /* 0x0000025b0a006986 */ /* 0x0005e2000c10150c */
[----:B------:R-:W-:-:S04]  /*14540*/  ISETP.GT.AND P6, PT, R3, 0x8, PT ;  /* 0x000000080300780c */ /* 0x000fc80003fc4270 */
[----:B------:R-:W-:Y:S02]  /*14550*/  ISETP.GT.AND P6, PT, R0, 0x80, P6 ;  /* 0x000000800000780c */ /* 0x000fe400037c4270 */
[----:B------:R-:W-:Y:S01]  /*14560*/  F2FP.BF16.F32.PACK_AB R92, RZ, R92 ;  /* 0x0000005cff5c723e */ /* 0x000fe200000010ff */
[----:B------:R-:W-:-:S10]  /*14570*/  FMUL R93, R93, UR14 ;  /* 0x0000000e5d5d7c20 */ /* 0x000fd40008400000 */
[----:B------:R-:W-:Y:S01]  /*14580*/  @P6 STG.E.U16 desc[UR12][R12.64+0x10], R92 ;  /* 0x0000105c0c006986 */ /* 0x000fe2000c10150c */
[----:B------:R-:W-:-:S04]  /*14590*/  ISETP.GT.AND P6, PT, R3, 0x9, PT ;  /* 0x000000090300780c */ /* 0x000fc80003fc4270 */
[----:B------:R-:W-:Y:S01]  /*145a0*/  ISETP.GT.AND P6, PT, R0, 0x80, P6 ;  /* 0x000000800000780c */ /* 0x000fe200037c4270 */
[----:B-1----:R-:W-:Y:S01]  /*145b0*/  IMAD.U32 R7, RZ, RZ, UR10 ;  /* 0x0000000aff077e24 */ /* 0x002fe2000f8e00ff */
[----:B------:R-:W-:Y:S01]  /*145c0*/  UIMAD UR6, UR11, 0x180, URZ ;  /* 0x000001800b0678a4 */ /* 0x000fe2000f8e023f */
[----:B------:R-:W-:Y:S02]  /*145d0*/  F2FP.BF16.F32.PACK_AB R93, RZ, R93 ;  /* 0x0000005dff5d723e */ /* 0x000fe400000010ff */
[----:B------:R-:W-:-:S04]  /*145e0*/  IMAD.WIDE.U32 R4, R7, 0x180, R4 ;  /* 0x0000018007047825 */ /* 0x000fc800078e0004 */
[----:B--2---:R-:W-:-:S04]  /*145f0*/  VIADD R11, R5, UR6 ;  /* 0x00000006050b7c36 */ /* 0x004fc80008000000 */
[----:B------:R-:W-:Y:S01]  /*14600*/  @P6 STG.E.U16 desc[UR12][R12.64+0x12], R93 ;  /* 0x0000125d0c006986 */ /* 0x000fe2000c10150c */
        /* <DEDUP_REMOVED lines=273> */
[----:B------:R-:W-:Y:S02]  /*15720*/  VIADD R5, R5, UR6 ;  /* 0x0000000605057c36 */ /* 0x000fe40008000000 */
[----:B------:R-:W-:-:S08]  /*15730*/  FMUL R150, R150, UR14 ;  /* 0x0000000e96967c20 */ /* 0x000fd00008400000 */
[----:B------:R-:W-:Y:S01]  /*15740*/  @P6 STG.E.U16 desc[UR12][R12.64+0xf2], R149 ;  /* 0x0000f2950c006986 */ /* 0x000fe2000c10150c */
[----:B------:R-:W-:-:S04]  /*15750*/  IADD3 R14, P6, R4, UR5, RZ ;  /* 0x00000005040e7c10 */ /* 0x000fc8000ffde0ff */
[----:B------:R-:W-:Y:S02]  /*15760*/  IADD3.X R15, R5, UR4, RZ, P6, !PT ;  /* 0x00000004050f7c10 */ /* 0x000fe4000b7fe4ff */
        /* <DEDUP_REMOVED lines=10> */
[----:B------:R-:W-:-:S05]  /*15810*/  @P6 IMAD.MOV.U32 R10, RZ, RZ, R4 ;  /* 0x000000ffff0a6224 */ /* 0x000fca00078e0004 */
[----:B------:R1:W-:Y:S01]  /*15820*/  @P6 STG.E.U16 desc[UR12][R10.64], R24 ;  /* 0x000000180a006986 */ /* 0x0003e2000c10150c */
[----:B------:R-:W-:-:S04]  /*15830*/  ISETP.GT.AND P6, PT, R3, 0x1, PT ;  /* 0x000000010300780c */ /* 0x000fc80003fc4270 */
[C---:B------:R-:W-:Y:S01]  /*15840*/  ISETP.GT.AND P6, PT, R0.reuse, 0xc0, P6 ;  /* 0x000000c00000780c */ /* 0x040fe200037c4270 */
[----:B------:R-:W-:Y:S01]  /*15850*/  FMUL R25, R25, UR14 ;  /* 0x0000000e19197c20 */ /* 0x000fe20008400000 */
[----:B------:R-:W-:Y:S01]  /*15860*/  ISETP.GT.AND P5, PT, R0, 0xc8, P5 ;  /* 0x000000c80000780c */ /* 0x000fe20002fa4270 */
[----:B------:R-:W-:-:S03]  /*15870*/  FMUL R26, R26, UR14 ;  /* 0x0000000e1a1a7c20 */ /* 0x000fc60008400000 */
[----:B------:R-:W-:Y:S02]  /*15880*/  F2FP.BF16.F32.PACK_AB R25, RZ, R25 ;  /* 0x00000019ff19723e */ /* 0x000fe400000010ff */
[----:B------:R-:W-:-:S05]  /*15890*/  F2FP.BF16.F32.PACK_AB R26, RZ, R26 ;  /* 0x0000001aff1a723e */ /* 0x000fca00000010ff */
[----:B-1----:R-:W-:-:S05]  /*158a0*/  @P6 IMAD.MOV.U32 R10, RZ, RZ, R4 ;  /* 0x000000ffff0a6224 */ /* 0x002fca00078e0004 */
[----:B------:R-:W-:Y:S01]  /*158b0*/  @P6 STG.E.U16 desc[UR12][R10.64+0x2], R25 ;  /* 0x000002190a006986 */ /* 0x000fe2000c10150c */
[----:B------:R-:W-:-:S03]  /*158c0*/  ISETP.GT.AND P6, PT, R3, 0x1, PT ;  /* 0x000000010300780c */ /* 0x000fc60003fc4270 */
[----:B------:R-:W-:Y:S01]  /*158d0*/  @P5 STG.E.U16 desc[UR12][R6.64], R26 ;  /* 0x0000001a06005986 */ /* 0x000fe2000c10150c */
[----:B------:R-:W-:Y:S01]  /*158e0*/  ISETP.GT.AND P5, PT, R0, 0xc8, P6 ;  /* 0x000000c80000780c */ /* 0x000fe200037a4270 */
[----:B------:R-:W-:Y:S01]  /*158f0*/  FMUL R27, R27, UR14 ;  /* 0x0000000e1b1b7c20 */ /* 0x000fe20008400000 */
[----:B------:R-:W-:-:S04]  /*15900*/  ISETP.GT.AND P6, PT, R3, 0x8, PT ;  /* 0x000000080300780c */ /* 0x000fc80003fc4270 */
[----:B------:R-:W-:Y:S01]  /*15910*/  F2FP.BF16.F32.PACK_AB R27, RZ, R27 ;  /* 0x0000001bff1b723e */ /* 0x000fe200000010ff */
[----:B------:R-:W-:-:S06]  /*15920*/  FMUL R28, R28, UR14 ;  /* 0x0000000e1c1c7c20 */ /* 0x000fcc0008400000 */
[----:B------:R1:W-:Y:S01]  /*15930*/  @P5 STG.E.U16 desc[UR12][R6.64+0x2], R27 ;  /* 0x0000021b06005986 */ /* 0x0003e2000c10150c */
[----:B------:R-:W-:Y:S02]  /*15940*/  ISETP.GT.AND P5, PT, R0, 0xc0, P6 ;  /* 0x000000c00000780c */ /* 0x000fe400037a4270 */
[----:B------:R-:W-:Y:S02]  /*15950*/  F2FP.BF16.F32.PACK_AB R28, RZ, R28 ;  /* 0x0000001cff1c723e */ /* 0x000fe400000010ff */
[----:B------:R-:W-:Y:S01]  /*15960*/  ISETP.GT.AND P6, PT, R3, 0x9, PT ;  /* 0x000000090300780c */ /* 0x000fe20003fc4270 */
[----:B------:R-:W-:-:S08]  /*15970*/  FMUL R29, R29, UR14 ;  /* 0x0000000e1d1d7c20 */ /* 0x000fd00008400000 */
        /* <DEDUP_REMOVED lines=11> */
[----:B------:R-:W-:Y:S02]  /*15a30*/  F2FP.BF16.F32.PACK_AB R31, RZ, R31 ;  /* 0x0000001fff1f723e */ /* 0x000fe400000010ff */
[----:B------:R-:W-:-:S09]  /*15a40*/  ISETP.GT.AND P6, PT, R3, 0x10, PT ;  /* 0x000000100300780c */ /* 0x000fd20003fc4270 */
[----:B-1----:R-:W-:Y:S02]  /*15a50*/  @P5 IMAD.MOV.U32 R6, RZ, RZ, R14 ;  /* 0x000000ffff065224 */ /* 0x002fe400078e000e */
[----:B------:R-:W-:Y:S02]  /*15a60*/  @P5 IMAD.MOV.U32 R7, RZ, RZ, R15 ;  /* 0x000000ffff075224 */ /* 0x000fe400078e000f */
[----:B------:R-:W-:-:S03]  /*15a70*/  FMUL R32, R32, UR14 ;  /* 0x0000000e20207c20 */ /* 0x000fc60008400000 */
[----:B------:R1:W-:Y:S01]  /*15a80*/  @P5 STG.E.U16 desc[UR12][R6.64+0x12], R31 ;  /* 0x0000121f06005986 */ /* 0x0003e2000c10150c */
[----:B------:R-:W-:Y:S02]  /*15a90*/  ISETP.GT.AND P5, PT, R0, 0xc0, P6 ;  /* 0x000000c00000780c */ /* 0x000fe400037a4270 */
[----:B------:R-:W-:Y:S02]  /*15aa0*/  F2FP.BF16.F32.PACK_AB R32, RZ, R32 ;  /* 0x00000020ff20723e */ /* 0x000fe400000010ff */
[----:B------:R-:W-:Y:S01]  /*15ab0*/  ISETP.GT.AND P6, PT, R3, 0x11, PT ;  /* 0x000000110300780c */ /* 0x000fe20003fc4270 */
[----:B------:R-:W-:-:S08]  /*15ac0*/  FMUL R33, R33, UR14 ;  /* 0x0000000e21217c20 */ /* 0x000fd00008400000 */
[----:B------:R-:W-:Y:S01]  /*15ad0*/  @P5 STG.E.U16 desc[UR12][R4.64+0x20], R32 ;  /* 0x0000202004005986 */ /* 0x000fe2000c10150c */
[----:B------:R-:W-:Y:S02]  /*15ae0*/  ISETP.GT.AND P5, PT, R0, 0xc0, P6 ;  /* 0x000000c00000780c */ /* 0x000fe400037a4270 */
[----:B------:R-:W-:-:S11]  /*15af0*/  F2FP.BF16.F32.PACK_AB R33, RZ, R33 ;  /* 0x00000021ff21723e */ /* 0x000fd600000010ff */
[----:B------:R-:W-:Y:S01]  /*15b00*/  @P5 STG.E.U16 desc[UR12][R4.64+0x22], R33 ;  /* 0x0000222104005986 */ /* 0x000fe2000c10150c */
[----:B------:R-:W-:-:S04]  /*15b10*/  ISETP.GT.AND P5, PT, R3, 0x10, PT ;  /* 0x000000100300780c */ /* 0x000fc80003fa4270 */
[----:B------:R-:W-:Y:S01]  /*15b20*/  ISETP.GT.AND P5, PT, R0, 0xc8, P5 ;  /* 0x000000c80000780c */ /* 0x000fe20002fa4270 */
[----:B------:R-:W-:-:S05]  /*15b30*/  FMUL R34, R34, UR14 ;  /* 0x0000000e22227c20 */ /* 0x000fca0008400000 */
[----:B------:R-:W-:-:S07]  /*15b40*/  F2FP.BF16.F32.PACK_AB R34, RZ, R34 ;  /* 0x00000022ff22723e */ /* 0x000fce00000010ff */
[----:B-1----:R-:W-:Y:S02]  /*15b50*/  @P5 IMAD.MOV.U32 R6, RZ, RZ, R14 ;  /* 0x000000ffff065224 */ /* 0x002fe400078e000e */
[----:B------:R-:W-:-:S05]  /*15b60*/  @P5 IMAD.MOV.U32 R7, RZ, RZ, R15 ;  /* 0x000000ffff075224 */ /* 0x000fca00078e000f */
[----:B------:R1:W-:Y:S01]  /*15b70*/  @P5 STG.E.U16 desc[UR12][R6.64+0x20], R34 ;  /* 0x0000202206005986 */ /* 0x0003e2000c10150c */
[----:B------:R-:W-:Y:S01]  /*15b80*/  ISETP.GT.AND P5, PT, R0, 0xc8, P6 ;  /* 0x000000c80000780c */ /* 0x000fe200037a4270 */
[----:B------:R-:W-:Y:S01]  /*15b90*/  FMUL R35, R35, UR14 ;  /* 0x0000000e23237c20 */ /* 0x000fe20008400000 */
[----:B------:R-:W-:-:S04]  /*15ba0*/  ISETP.GT.AND P6, PT, R3, 0x18, PT ;  /* 0x000000180300780c */ /* 0x000fc80003fc4270 */
[----:B------:R-:W-:-:S07]  /*15bb0*/  F2FP.BF16.F32.PACK_AB R35, RZ, R35 ;  /* 0x00000023ff23723e */ /* 0x000fce00000010ff */
        /* <DEDUP_REMOVED lines=225> */
[----:B------:R-:W-:Y:S01]  /*169d0*/  @P5 STG.E.U16 desc[UR12][R6.64+0xc0], R74 ;  /* 0x0000c04a06005986 */ /* 0x000fe2000c10150c */
[----:B------:R-:W-:Y:S01]  /*169e0*/  ISETP.GT.AND P5, PT, R0, 0xc8, P6 ;  /* 0x000000c80000780c */ /* 0x000fe200037a4270 */
[----:B------:R-:W-:Y:S01]  /*169f0*/  FMUL R75, R75, UR14 ;  /* 0x0000000e4b4b7c20 */ /* 0x000fe20008400000 */
[----:B------:R-:W-:-:S04]  /*16a00*/  ISETP.GT.AND P6, PT, R3, 0x68, PT ;  /* 0x000000680300780c */ /* 0x000fc80003fc4270 */
[----:B------:R-:W-:-:S07]  /*16a10*/  F2FP.BF16.F32.PACK_AB R75, RZ, R75 ;  /* 0x0000004bff4b723e */ /* 0x000fce00000010ff */
[----:B------:R-:W-:Y:S02]  /*16a20*/  @P5 IMAD.MOV.U32 R2, RZ, RZ, R14 ;  /* 0x000000ffff025224 */ /* 0x000fe400078e000e */
[----:B------:R-:W-:-:S05]  /*16a30*/  @P5 IMAD.MOV.U32 R3, RZ, RZ, R15 ;  /* 0x000000ffff035224 */ /* 0x000fca00078e000f */
[----:B------:R1:W-:Y:S01]  /*16a40*/  @P5 STG.E.U16 desc[UR12][R2.64+0xc2], R75 ;  /* 0x0000c24b02005986 */ /* 0x0003e2000c10150c */
[----:B------:R-:W-:Y:S01]  /*16a50*/  ISETP.GT.AND P5, PT, R0, 0xc0, P6 ;  /* 0x000000c00000780c */ /* 0x000fe200037a4270 */
[----:B------:R-:W-:-:S05]  /*16a60*/  FMUL R76, R76, UR14 ;  /* 0x0000000e4c4c7c20 */ /* 0x000fca0008400000 */
[----:B------:R-:W-:-:S07]  /*16a70*/  F2FP.BF16.F32.PACK_AB R76, RZ, R76 ;  /* 0x0000004cff4c723e */ /* 0x000fce00000010ff */
[----:B-1----:R-:W-:Y:S02]  /*16a80*/  @P5 IMAD.MOV.U32 R2, RZ, RZ, R4 ;  /* 0x000000ffff025224 */ /* 0x002fe400078e0004 */
[----:B------:R-:W-:-:S05]  /*16a90*/  @P5 IMAD.MOV.U32 R3, RZ, RZ, R5 ;  /* 0x000000ffff035224 */ /* 0x000fca00078e0005 */
[----:B------:R1:W-:Y:S01]  /*16aa0*/  @P5 STG.E.U16 desc[UR12][R2.64+0xd0], R76 ;  /* 0x0000d04c02005986 */ /* 0x0003e2000c10150c */
[C---:B------:R-:W-:Y:S02]  /*16ab0*/  ISETP.GT.AND P5, PT, R0.reuse, 0xc0, P4 ;  /* 0x000000c00000780c */ /* 0x040fe400027a4270 */
[C---:B------:R-:W-:Y:S01]  /*16ac0*/  ISETP.GT.AND P6, PT, R0.reuse, 0xc8, P6 ;  /* 0x000000c80000780c */ /* 0x040fe200037c4270 */
[----:B------:R-:W-:Y:S01]  /*16ad0*/  FMUL R77, R77, UR14 ;  /* 0x0000000e4d4d7c20 */ /* 0x000fe20008400000 */
[----:B------:R-:W-:Y:S01]  /*16ae0*/  ISETP.GT.AND P4, PT, R0, 0xc8, P4 ;  /* 0x000000c80000780c */ /* 0x000fe20002784270 */
[----:B------:R-:W-:-:S03]  /*16af0*/  FMUL R78, R78, UR14 ;  /* 0x0000000e4e4e7c20 */ /* 0x000fc60008400000 */
[----:B------:R-:W-:-:S05]  /*16b00*/  F2FP.BF16.F32.PACK_AB R77, RZ, R77 ;  /* 0x0000004dff4d723e */ /* 0x000fca00000010ff */
[----:B-1----:R-:W-:Y:S02]  /*16b10*/  @P5 IMAD.MOV.U32 R2, RZ, RZ, R4 ;  /* 0x000000ffff025224 */ /* 0x002fe400078e0004 */
[----:B------:R-:W-:Y:S01]  /*16b20*/  @P5 IMAD.MOV.U32 R3, RZ, RZ, R5 ;  /* 0x000000ffff035224 */ /* 0x000fe200078e0005 */
[----:B------:R-:W-:Y:S01]  /*16b30*/  F2FP.BF16.F32.PACK_AB R78, RZ, R78 ;  /* 0x0000004eff4e723e */ /* 0x000fe200000010ff */
[----:B------:R-:W-:-:S03]  /*16b40*/  FMUL R79, R79, UR14 ;  /* 0x0000000e4f4f7c20 */ /* 0x000fc60008400000 */
[----:B------:R1:W-:Y:S01]  /*16b50*/  @P5 STG.E.U16 desc[UR12][R2.64+0xd2], R77 ;  /* 0x0000d24d02005986 */ /* 0x0003e2000c10150c */
[----:B------:R-:W-:Y:S02]  /*16b60*/  ISETP.GT.AND P5, PT, R0, 0xc0, P2 ;  /* 0x000000c00000780c */ /* 0x000fe400017a4270 */
[----:B------:R-:W-:Y:S01]  /*16b70*/  F2FP.BF16.F32.PACK_AB R79, RZ, R79 ;  /* 0x0000004fff4f723e */ /* 0x000fe200000010ff */
[----:B-1----:R-:W-:Y:S02]  /*16b80*/  @P6 IMAD.MOV.U32 R2, RZ, RZ, R14 ;  /* 0x000000ffff026224 */ /* 0x002fe400078e000e */
[----:B------:R-:W-:-:S05]  /*16b90*/  @P6 IMAD.MOV.U32 R3, RZ, RZ, R15 ;  /* 0x000000ffff036224 */ /* 0x000fca00078e000f */
[----:B------:R1:W-:Y:S01]  /*16ba0*/  @P6 STG.E.U16 desc[UR12][R2.64+0xd0], R78 ;  /* 0x0000d04e02006986 */ /* 0x0003e2000c10150c */
[----:B------:R-:W-:Y:S01]  /*16bb0*/  FMUL R80, R80, UR14 ;  /* 0x0000000e50507c20 */ /* 0x000fe20008400000 */
[----:B-1----:R-:W-:Y:S02]  /*16bc0*/  @P4 IMAD.MOV.U32 R2, RZ, RZ, R14 ;  /* 0x000000ffff024224 */ /* 0x002fe400078e000e */
[----:B------:R-:W-:-:S05]  /*16bd0*/  @P4 IMAD.MOV.U32 R3, RZ, RZ, R15 ;  /* 0x000000ffff034224 */ /* 0x000fca00078e000f */
[----:B------:R1:W-:Y:S01]  /*16be0*/  @P4 STG.E.U16 desc[UR12][R2.64+0xd2], R79 ;  /* 0x0000d24f02004986 */ /* 0x0003e2000c10150c */
[C---:B------:R-:W-:Y:S02]  /*16bf0*/  ISETP.GT.AND P4, PT, R0.reuse, 0xc0, P3 ;  /* 0x000000c00000780c */ /* 0x040fe40001f84270 */
[C---:B------:R-:W-:Y:S01]  /*16c00*/  ISETP.GT.AND P2, PT, R0.reuse, 0xc8, P2 ;  /* 0x000000c80000780c */ /* 0x040fe20001744270 */
[----:B------:R-:W-:Y:S01]  /*16c10*/  FMUL R81, R81, UR14 ;  /* 0x0000000e51517c20 */ /* 0x000fe20008400000 */
[----:B------:R-:W-:Y:S02]  /*16c20*/  F2FP.BF16.F32.PACK_AB R80, RZ, R80 ;  /* 0x00000050ff50723e */ /* 0x000fe400000010ff */
[----:B------:R-:W-:Y:S01]  /*16c30*/  ISETP.GT.AND P3, PT, R0, 0xc8, P3 ;  /* 0x000000c80000780c */ /* 0x000fe20001f64270 */
[----:B-1----:R-:W-:Y:S02]  /*16c40*/  @P5 IMAD.MOV.U32 R2, RZ, RZ, R4 ;  /* 0x000000ffff025224 */ /* 0x002fe400078e0004 */
[----:B------:R-:W-:Y:S01]  /*16c50*/  @P5 IMAD.MOV.U32 R3, RZ, RZ, R5 ;  /* 0x000000ffff035224 */ /* 0x000fe200078e0005 */
[----:B------:R-:W-:Y:S01]  /*16c60*/  F2FP.BF16.F32.PACK_AB R81, RZ, R81 ;  /* 0x00000051ff51723e */ /* 0x000fe200000010ff */
[----:B------:R-:W-:-:S03]  /*16c70*/  FMUL R82, R82, UR14 ;  /* 0x0000000e52527c20 */ /* 0x000fc60008400000 */
[----:B------:R1:W-:Y:S01]  /*16c80*/  @P5 STG.E.U16 desc[UR12][R2.64+0xe0], R80 ;  /* 0x0000e05002005986 */ /* 0x0003e2000c10150c */
[C---:B------:R-:W-:Y:S02]  /*16c90*/  ISETP.GT.AND P6, PT, R0.reuse, 0xc0, P0 ;  /* 0x000000c00000780c */ /* 0x040fe400007c4270 */
[C---:B------:R-:W-:Y:S02]  /*16ca0*/  ISETP.GT.AND P5, PT, R0.reuse, 0xc0, P1 ;  /* 0x000000c00000780c */ /* 0x040fe40000fa4270 */
[----:B------:R-:W-:Y:S01]  /*16cb0*/  ISETP.GT.AND P0, PT, R0, 0xc8, P0 ;  /* 0x000000c80000780c */ /* 0x000fe20000704270 */
[----:B-1----:R-:W-:Y:S02]  /*16cc0*/  @P4 IMAD.MOV.U32 R2, RZ, RZ, R4 ;  /* 0x000000ffff024224 */ /* 0x002fe400078e0004 */
[----:B------:R-:W-:Y:S01]  /*16cd0*/  @P4 IMAD.MOV.U32 R3, RZ, RZ, R5 ;  /* 0x000000ffff034224 */ /* 0x000fe200078e0005 */
[----:B------:R-:W-:Y:S01]  /*16ce0*/  F2FP.BF16.F32.PACK_AB R82, RZ, R82 ;  /* 0x00000052ff52723e */ /* 0x000fe200000010ff */
[----:B------:R-:W-:-:S03]  /*16cf0*/  FMUL R83, R83, UR14 ;  /* 0x0000000e53537c20 */ /* 0x000fc60008400000 */
[----:B------:R1:W-:Y:S01]  /*16d00*/  @P4 STG.E.U16 desc[UR12][R2.64+0xe2], R81 ;  /* 0x0000e25102004986 */ /* 0x0003e2000c10150c */
[----:B------:R-:W-:Y:S01]  /*16d10*/  FMUL R84, R84, UR14 ;  /* 0x0000000e54547c20 */ /* 0x000fe20008400000 */
[----:B------:R-:W-:Y:S01]  /*16d20*/  ISETP.GT.AND P1, PT, R0, 0xc8, P1 ;  /* 0x000000c80000780c */ /* 0x000fe20000f24270 */
[----:B------:R-:W-:Y:S01]  /*16d30*/  FMUL R85, R85, UR14 ;  /* 0x0000000e55557c20 */ /* 0x000fe20008400000 */
[----:B------:R-:W-:Y:S01]  /*16d40*/  F2FP.BF16.F32.PACK_AB R83, RZ, R83 ;  /* 0x00000053ff53723e */ /* 0x000fe200000010ff */
[----:B------:R-:W-:Y:S01]  /*16d50*/  FMUL R86, R86, UR14 ;  /* 0x0000000e56567c20 */ /* 0x000fe20008400000 */
[----:B-1----:R-:W-:Y:S02]  /*16d60*/  @P2 IMAD.MOV.U32 R2, RZ, RZ, R14 ;  /* 0x000000ffff022224 */ /* 0x002fe400078e000e */
[----:B------:R-:W-:-:S05]  /*16d70*/  @P2 IMAD.MOV.U32 R3, RZ, RZ, R15 ;  /* 0x000000ffff032224 */ /* 0x000fca00078e000f */
[----:B------:R1:W-:Y:S01]  /*16d80*/  @P2 STG.E.U16 desc[UR12][R2.64+0xe0], R82 ;  /* 0x0000e05202002986 */ /* 0x0003e2000c10150c */
[----:B------:R-:W-:Y:S01]  /*16d90*/  F2FP.BF16.F32.PACK_AB R84, RZ, R84 ;  /* 0x00000054ff54723e */ /* 0x000fe200000010ff */
[----:B------:R-:W-:Y:S01]  /*16da0*/  @P5 IMAD.MOV.U32 R6, RZ, RZ, R4 ;  /* 0x000000ffff065224 */ /* 0x000fe200078e0004 */
[----:B------:R-:W-:Y:S01]  /*16db0*/  F2FP.BF16.F32.PACK_AB R85, RZ, R85 ;  /* 0x00000055ff55723e */ /* 0x000fe200000010ff */
[----:B------:R-:W-:Y:S01]  /*16dc0*/  @P5 IMAD.MOV.U32 R7, RZ, RZ, R5 ;  /* 0x000000ffff075224 */ /* 0x000fe200078e0005 */
[----:B------:R-:W-:Y:S01]  /*16dd0*/  F2FP.BF16.F32.PACK_AB R86, RZ, R86 ;  /* 0x00000056ff56723e */ /* 0x000fe200000010ff */
[----:B-1----:R-:W-:Y:S02]  /*16de0*/  @P3 IMAD.MOV.U32 R2, RZ, RZ, R14 ;  /* 0x000000ffff023224 */ /* 0x002fe400078e000e */
[----:B------:R-:W-:-:S05]  /*16df0*/  @P3 IMAD.MOV.U32 R3, RZ, RZ, R15 ;  /* 0x000000ffff033224 */ /* 0x000fca00078e000f */
[----:B------:R1:W-:Y:S04]  /*16e00*/  @P3 STG.E.U16 desc[UR12][R2.64+0xe2], R83 ;  /* 0x0000e25302003986 */ /* 0x0003e8000c10150c */
[----:B------:R2:W-:Y:S04]  /*16e10*/  @P6 STG.E.U16 desc[UR12][R4.64+0xf0], R84 ;  /* 0x0000f05404006986 */ /* 0x0005e8000c10150c */
[----:B------:R2:W-:Y:S01]  /*16e20*/  @P5 STG.E.U16 desc[UR12][R6.64+0xf2], R85 ;  /* 0x0000f25506005986 */ /* 0x0005e2000c10150c */
[----:B-1----:R-:W-:Y:S02]  /*16e30*/  @P0 IMAD.MOV.U32 R2, RZ, RZ, R14 ;  /* 0x000000ffff020224 */ /* 0x002fe400078e000e */
[----:B------:R-:W-:-:S02]  /*16e40*/  @P0 IMAD.MOV.U32 R3, RZ, RZ, R15 ;  /* 0x000000ffff030224 */ /* 0x000fc400078e000f */
[----:B------:R-:W-:-:S03]  /*16e50*/  FMUL R87, R87, UR14 ;  /* 0x0000000e57577c20 */ /* 0x000fc60008400000 */
[----:B------:R2:W-:Y:S01]  /*16e60*/  @P0 STG.E.U16 desc[UR12][R2.64+0xf0], R86 ;  /* 0x0000f05602000986 */ /* 0x0005e2000c10150c */
[----:B------:R-:W-:Y:S05]  /*16e70*/  @!P1 EXIT ;  /* 0x000000000000994d */ /* 0x000fea0003800000 */
[----:B------:R-:W-:-:S05]  /*16e80*/  F2FP.BF16.F32.PACK_AB R87, RZ, R87 ;  /* 0x00000057ff57723e */ /* 0x000fca00000010ff */
[----:B------:R-:W-:Y:S01]  /*16e90*/  STG.E.U16 desc[UR12][R14.64+0xf2], R87 ;  /* 0x0000f2570e007986 */ /* 0x000fe2000c10150c */
[----:B------:R-:W-:Y:S05]  /*16ea0*/  EXIT ;  /* 0x000000000000794d */ /* 0x000fea0003800000 */
.L_x_10:
[----:B------:R-:W-:-:S13]  /*16eb0*/  ISETP.NE.AND P0, PT, RZ, UR6, PT ;  /* 0x00000006ff007c0c */ /* 0x000fda000bf05270 */
[----:B------:R-:W-:Y:S05]  /*16ec0*/  @P0 EXIT ;  /* 0x000000000000094d */ /* 0x000fea0003800000 */
[----:B------:R-:W-:-:S13]  /*16ed0*/  ELECT P0, URZ, PT ;  /* 0x00000000003f782f */ /* 0x000fda0003800000 */
[----:B------:R-:W-:Y:S05]  /*16ee0*/  @!P0 BRA `(.L_x_525) ;  /* 0x0000000800808947 */ /* 0x000fea0003800000 */
[----:B------:R-:W-:-:S06]  /*16ef0*/  UISETP.GE.AND UP0, UPT, UR51, 0x1, UPT ;  /* 0x000000013300788c */ /* 0x000fcc000bf06270 */
[----:B------:R-:W-:-:S13]  /*16f00*/  PLOP3.LUT P0, PT, PT, PT, UP0, 0x80, 0x0 ;  /* 0x000000000000781c */ /* 0x000fda0003f0f008 */
[----:B------:R-:W-:Y:S05]  /*16f10*/  @!P0 BRA `(.L_x_525) ;  /* 0x0000000800748947 */ /* 0x000fea0003800000 */
[----:B------:R-:W0:Y:S01]  /*16f20*/  S2R R4, SR_CTAID.X ;  /* 0x0000000000047919 */ /* 0x000e220000002500 */
[----:B------:R-:W1:Y:S01]  /*16f30*/  LDC.64 R2, c[0x0][0x4f8] ;  /* 0x00013e00ff027b82 */ /* 0x000e620000000a00 */
[----:B------:R-:W-:Y:S01]  /*16f40*/  ULDC.64 UR4, c[0x0][0x4c0] ;  /* 0x0001300000047ab9 */ /* 0x000fe20000000a00 */
[----:B------:R-:W-:Y:S01]  /*16f50*/  ULDC UR6, c[0x0][0x4c8] ;  /* 0x0001320000067ab9 */ /* 0x000fe20000000800 */
[----:B------:R-:W-:Y:S01]  /*16f60*/  LOP3.LUT P0, RZ, R7, 0x1f, RZ, 0xc0, !PT ;  /* 0x0000001f07ff7812 */ /* 0x000fe2000780c0ff */
[----:B------:R-:W-:Y:S01]  /*16f70*/  IMAD.U32 R7, RZ, RZ, UR4 ;  /* 0x00000004ff077e24 */ /* 0x000fe2000f8e00ff */
[----:B------:R-:W-:Y:S01]  /*16f80*/  UIADD3 UR4, UR39, 0x1, URZ ;  /* 0x0000000127047890 */ /* 0x000fe2000fffe03f */
[----:B------:R-:W-:Y:S01]  /*16f90*/  IMAD.U32 R9, RZ, RZ, UR6 ;  /* 0x00000006ff097e24 */ /* 0x000fe2000f8e00ff */
[C---:B------:R-:W-:Y:S01]  /*16fa0*/  ISETP.NE.AND P2, PT, R5.reuse, RZ, PT ;  /* 0x000000ff0500720c */ /* 0x040fe20003f45270 */
[----:B------:R-:W2:Y:S01]  /*16fb0*/  LDC R0, c[0x0][0x500] ;  /* 0x00014000ff007b82 */ /* 0x000ea20000000800 */
[----:B------:R-:W-:Y:S01]  /*16fc0*/  IMAD.U32 R8, RZ, RZ, UR5 ;  /* 0x00000005ff087e24 */ /* 0x000fe2000f8e00ff */
[----:B------:R-:W-:Y:S01]  /*16fd0*/  ISETP.NE.OR P0, PT, R5, RZ, !P0 ;  /* 0x000000ff0500720c */ /* 0x000fe20004705670 */
[----:B------:R-:W-:-:S02]  /*16fe0*/  IMAD.U32 R10, RZ, RZ, UR36 ;  /* 0x00000024ff0a7e24 */ /* 0x000fc4000f8e00ff */
[----:B------:R-:W-:Y:S02]  /*16ff0*/  IMAD.MOV.U32 R15, RZ, RZ, RZ ;  /* 0x000000ffff0f7224 */ /* 0x000fe400078e00ff */
[----:B------:R-:W-:Y:S02]  /*17000*/  IMAD.SHL.U32 R10, R10, 0x80, RZ ;  /* 0x000000800a0a7824 */ /* 0x000fe400078e00ff */
[----:B------:R-:W-:Y:S02]  /*17010*/  IMAD.U32 R16, RZ, RZ, UR4 ;  /* 0x00000004ff107e24 */ /* 0x000fe4000f8e00ff */
[----:B------:R-:W-:Y:S02]  /*17020*/  VIADD R17, R10, 0x40 ;  /* 0x000000400a117836 */ /* 0x000fe40000000000 */
[----:B-1----:R-:W-:Y:S02]  /*17030*/  IMAD R6, R7, UR37, R2 ;  /* 0x0000002507067c24 */ /* 0x002fe4000f8e0202 */
[----:B------:R-:W-:-:S02]  /*17040*/  IMAD R7, R8, UR38, R3 ;  /* 0x0000002608077c24 */ /* 0x000fc4000f8e0203 */
[----:B------:R-:W-:Y:S02]  /*17050*/  IMAD.MOV.U32 R2, RZ, RZ, 0x1 ;  /* 0x00000001ff027424 */ /* 0x000fe400078e00ff */
[----:B------:R-:W-:Y:S02]  /*17060*/  IMAD.MOV.U32 R3, RZ, RZ, RZ ;  /* 0x000000ffff037224 */ /* 0x000fe400078e00ff */
[----:B--2---:R-:W-:Y:S02]  /*17070*/  IMAD R9, R9, UR23, R0 ;  /* 0x0000001709097c24 */ /* 0x004fe4000f8e0200 */
[----:B------:R-:W-:Y:S02]  /*17080*/  IMAD.U32 R0, RZ, RZ, UR15 ;  /* 0x0000000fff007e24 */ /* 0x000fe4000f8e00ff */
[----:B0-----:R-:W-:-:S03]  /*17090*/  IMAD.SHL.U32 R8, R4, 0x100, RZ ;  /* 0x0000010004087824 */ /* 0x001fc600078e00ff */
[----:B------:R-:W-:Y:S01]  /*170a0*/  LOP3.LUT R0, R0, 0x2, RZ, 0xfc, !PT ;  /* 0x0000000200007812 */ /* 0x000fe200078efcff */
[C---:B------:R-:W-:Y:S02]  /*170b0*/  VIADD R11, R8.reuse, 0x40 ;  /* 0x00000040080b7836 */ /* 0x040fe40000000000 */
[C---:B------:R-:W-:Y:S02]  /*170c0*/  VIADD R13, R8.reuse, 0x80 ;  /* 0x00000080080d7836 */ /* 0x040fe40000000000 */
[----:B------:R-:W-:-:S07]  /*170d0*/  VIADD R14, R8, 0xc0 ;  /* 0x000000c0080e7836 */ /* 0x000fce0000000000 */
.L_x_529:
[----:B------:R-:W0:Y:S01]  /*170e0*/  S2R R5, SR_CgaCtaId ;  /* 0x0000000000057919 */ /* 0x000e220000008800 */
[----:B------:R-:W-:-:S04]  /*170f0*/  MOV R4, 0x400 ;  /* 0x0000040000047802 */ /* 0x000fc80000000f00 */
[----:B0-----:R-:W-:Y:S02]  /*17100*/  LEA R12, R5, R4, 0x18 ;  /* 0x00000004050c7211 */ /* 0x001fe400078ec0ff */
[----:B------:R-:W-:-:S03]  /*17110*/  SHF.L.U32 R4, R2, 0x1f, RZ ;  /* 0x0000001f02047819 */ /* 0x000fc600000006ff */
[----:B------:R-:W-:-:S07]  /*17120*/  IMAD R5, R3, 0x8, R12 ;  /* 0x0000000803057824 */ /* 0x000fce00078e020c */
.L_x_526:
[----:B0-----:R0:W1:Y:S02]  /*17130*/  SYNCS.PHASECHK.TRANS64.TRYWAIT P1, [R5+URZ+0x36048], R4 ;  /* 0x03604804050075a7 */ /* 0x001064000802017f */
[----:B-1----:R-:W-:Y:S05]  /*17140*/  @!P1 NANOSLEEP.SYNCS 0x989680 ;  /* 0x009896800000995d */ /* 0x002fea0003900000 */
[----:B------:R-:W1:Y:S02]  /*17150*/  @!P1 SYNCS.PHASECHK.TRANS64 P1, [R5+URZ+0x36048], R4 ;  /* 0x03604804050095a7 */ /* 0x000e64000802007f */
[----:B-1----:R-:W-:Y:S05]  /*17160*/  @!P1 BRA `(.L_x_526) ;  /* 0xfffffffc00f09947 */ /* 0x002fea000383ffff */
[----:B0-----:R-:W0:Y:S02]  /*17170*/  @!P2 LDC R4, c[0x0][0x580] ;  /* 0x00016000ff04ab82 */ /* 0x001e240000000800 */
[----:B0-----:R0:W-:Y:S02]  /*17180*/  @!P2 SYNCS.ARRIVE.TRANS64 RZ, [R5+URZ+0x36000], R4 ;  /* 0x0360000405ffa9a7 */ /* 0x0011e4000800003f */
[----:B0-----:R-:W-:-:S04]  /*17190*/  PRMT R4, R0, 0x9910, RZ ;  /* 0x0000991000047816 */ /* 0x001fc800000000ff */
[----:B------:R-:W-:-:S13]  /*171a0*/  ISETP.NE.AND P1, PT, R4, 0x2, PT ;  /* 0x000000020400780c */ /* 0x000fda0003f25270 */
[----:B------:R-:W-:Y:S05]  /*171b0*/  @P1 BRA `(.L_x_527) ;  /* 0x0000000000041947 */ /* 0x000fea0003800000 */
[----:B------:R-:W-:Y:S01]  /*171c0*/  BPT.TRAP 0x1 ;  /* 0x000000040000795c */ /* 0x000fe20000300000 */
.L_x_527:
[----:B------:R-:W-:Y:S05]  /*171d0*/  @P0 BRA `(.L_x_528) ;  /* 0x0000000000040947 */ /* 0x000fea0003800000 */
[----:B------:R-:W-:Y:S01]  /*171e0*/  BPT.TRAP 0x1 ;  /* 0x000000040000795c */ /* 0x000fe20000300000 */
.L_x_528:
[----:B------:R-:W-:Y:S01]  /*171f0*/  ULDC UR11, c[0x0][0x490] ;  /* 0x00012400000b7ab9 */ /* 0x000fe20000000800 */
[----:B------:R-:W-:Y:S01]  /*17200*/  R2UR UR6, R15 ;  /* 0x000000000f0672ca */ /* 0x000fe200000e0000 */
[----:B------:R-:W-:Y:S01]  /*17210*/  UISETP.NE.AND UP0, UPT, UR11, 0x1, UPT ;  /* 0x000000010b00788c */ /* 0x000fe2000bf05270 */
[----:B------:R-:W-:Y:S01]  /*17220*/  LEA R4, R3, 0x800, 0xd ;  /* 0x0000080003047811 */ /* 0x000fe200078e68ff */
[----:B------:R-:W-:Y:S01]  /*17230*/  ULDC UR10, c[0x0][0x49c] ;  /* 0x00012700000a7ab9 */ /* 0x000fe20000000800 */
[----:B------:R-:W-:Y:S01]  /*17240*/  R2UR UR19, R5 ;  /* 0x00000000051372ca */ /* 0x000fe200000e0000 */
[----:B------:R-:W-:Y:S01]  /*17250*/  UISETP.NE.AND UP1, UPT, UR10, 0x1, UPT ;  /* 0x000000010a00788c */ /* 0x000fe2000bf25270 */
[C---:B------:R-:W-:Y:S01]  /*17260*/  IMAD R5, R3.reuse, 0x2000, R12 ;  /* 0x0000200003057824 */ /* 0x040fe200078e020c */
[----:B------:R-:W-:Y:S01]  /*17270*/  ULDC UR33, c[0x0][0x4a8] ;  /* 0x00012a0000217ab9 */ /* 0x000fe20000000800 */
[----:B------:R-:W-:Y:S01]  /*17280*/  IMAD R4, R3, -0x1000, R4 ;  /* 0xfffff00003047824 */ /* 0x000fe200078e0204 */
[----:B------:R-:W-:Y:S01]  /*17290*/  UIADD3 UR11, -UR11, URZ, URZ ;  /* 0x0000003f0b0b7290 */ /* 0x000fe2000fffe13f */
[----:B------:R-:W-:Y:S01]  /*172a0*/  VIADD R16, R16, 0xffffffff ;  /* 0xffffffff10107836 */ /* 0x000fe20000000000 */
[----:B------:R-:W-:Y:S01]  /*172b0*/  ULDC UR14, c[0x0][0x4cc] ;  /* 0x00013300000e7ab9 */ /* 0x000fe20000000800 */
[----:B------:R-:W-:Y:S01]  /*172c0*/  @UP0 ULDC UR4, c[0x0][0x494] ;  /* 0x0001250000040ab9 */ /* 0x000fe20000000800 */
[----:B------:R-:W-:Y:S01]  /*172d0*/  @UP0 ULDC UR8, c[0x0][0x494] ;  /* 0x0001250000080ab9 */ /* 0x000fe20000000800 */
[----:B------:R-:W-:Y:S01]  /*172e0*/  UIMAD.WIDE.U32 UR4, UR6, UR4, URZ ;  /* 0x00000004060472a5 */ /* 0x000fe2000f8e003f */
[----:B------:R-:W-:Y:S01]  /*172f0*/  IMAD R4, R4, 0x2, R12 ;  /* 0x0000000204047824 */ /* 0x000fe200078e020c */
[----:B------:R-:W-:Y:S01]  /*17300*/  @UP0 ULDC UR7, c[0x0][0x498] ;  /* 0x0001260000070ab9 */ /* 0x000fe20000000800 */
[----:B------:R-:W-:Y:S01]  /*17310*/  UMOV UR18, UR6 ;  /* 0x0000000600127c82 */ /* 0x000fe20008000000 */
[----:B------:R-:W-:Y:S01]  /*17320*/  UIMAD.WIDE.U32 UR8, UR6, UR8, URZ ;  /* 0x00000008060872a5 */ /* 0x000fe2000f8e003f */
[----:B------:R-:W-:Y:S01]  /*17330*/  ISETP.GT.AND P3, PT, R16, 0x1, PT ;  /* 0x000000011000780c */ /* 0x000fe20003f64270 */
[----:B------:R-:W-:Y:S01]  /*17340*/  @UP0 USHF.R.U32.HI UR6, URZ, UR7, UR5 ;  /* 0x000000073f060299 */ /* 0x000fe20008011605 */
[----:B------:R-:W-:Y:S01]  /*17350*/  R2UR UR7, R15 ;  /* 0x000000000f0772ca */ /* 0x000fe200000e0000 */
[----:B------:R-:W-:Y:S01]  /*17360*/  @UP1 ULDC.64 UR16, c[0x0][0x4a0] ;  /* 0x0001280000101ab9 */ /* 0x000fe20000000a00 */
[----:B------:R-:W-:Y:S01]  /*17370*/  @UP0 ULDC UR12, c[0x0][0x498] ;  /* 0x00012600000c0ab9 */ /* 0x000fe20000000800 */
[----:B------:R-:W-:Y:S01]  /*17380*/  UIMAD.WIDE.U32 UR4, UR6, UR16, URZ ;  /* 0x00000010060472a5 */ /* 0x000fe2000f8e003f */
[----:B------:R-:W-:Y:S01]  /*17390*/  R2UR UR8, R12 ;  /* 0x000000000c0872ca */ /* 0x000fe200000e0000 */
[----:B------:R-:W-:Y:S01]  /*173a0*/  @UP0 USHF.R.U32.HI UR18, URZ, UR12, UR9 ;  /* 0x0000000c3f120299 */ /* 0x000fe20008011609 */
[----:B------:R-:W-:Y:S01]  /*173b0*/  R2UR UR16, R5 ;  /* 0x00000000051072ca */ /* 0x000fe200000e0000 */
[----:B------:R-:W-:Y:S01]  /*173c0*/  @UP1 ULDC.64 UR20, c[0x0][0x4a0] ;  /* 0x0001280000141ab9 */ /* 0x000fe20000000a00 */
[----:B------:R-:W-:Y:S01]  /*173d0*/  UISETP.NE.AND UP0, UPT, UR33, 0x1, UPT ;  /* 0x000000012100788c */ /* 0x000fe2000bf05270 */
[----:B------:R-:W-:Y:S01]  /*173e0*/  VIADD R15, R15, 0x20 ;  /* 0x000000200f0f7836 */ /* 0x000fe20000000000 */
[C---:B------:R-:W-:Y:S01]  /*173f0*/  R2UR UR4, R3.reuse ;  /* 0x00000000030472ca */ /* 0x040fe200000e0000 */
[----:B------:R-:W-:Y:S01]  /*17400*/  UIMAD.WIDE.U32 UR12, UR18, UR20, URZ ;  /* 0x00000014120c72a5 */ /* 0x000fe2000f8e003f */
[----:B------:R-:W-:Y:S01]  /*17410*/  VIADD R3, R3, 0x1 ;  /* 0x0000000103037836 */ /* 0x000fe20000000000 */
[----:B------:R-:W-:Y:S01]  /*17420*/  UMOV UR9, UR6 ;  /* 0x0000000600097c82 */ /* 0x000fe20008000000 */
[----:B------:R-:W-:-:S02]  /*17430*/  @UP1 USHF.R.U32.HI UR9, URZ, UR17, UR5 ;  /* 0x000000113f091299 */ /* 0x000fc40008011605 */
[----:B------:R-:W-:Y:S01]  /*17440*/  UIADD3 UR5, UR19, 0x36000, URZ ;  /* 0x0003600013057890 */ /* 0x000fe2000fffe03f */
[----:B------:R-:W-:Y:S01]  /*17450*/  ISETP.NE.AND P1, PT, R3, 0x9, PT ;  /* 0x000000090300780c */ /* 0x000fe20003f25270 */
[----:B------:R-:W-:Y:S01]  /*17460*/  UMOV UR17, UR18 ;  /* 0x0000001200117c82 */ /* 0x000fe20008000000 */
[----:B------:R-:W-:Y:S02]  /*17470*/  @UP1 USHF.R.U32.HI UR17, URZ, UR21, UR13 ;  /* 0x000000153f111299 */ /* 0x000fe4000801160d */
[----:B------:R-:W-:Y:S01]  /*17480*/  UIMAD UR19, UR6, UR11, UR7 ;  /* 0x0000000b061372a4 */ /* 0x000fe2000f8e0207 */
[----:B------:R-:W-:Y:S01]  /*17490*/  SEL R5, RZ, 0x1, P1 ;  /* 0x00000001ff057807 */ /* 0x000fe20000800000 */
[----:B------:R-:W-:Y:S01]  /*174a0*/  ULEA UR4, UR4, UR8, 0xe ;  /* 0x0000000804047291 */ /* 0x000fe2000f8e703f */
[----:B------:R-:W-:Y:S01]  /*174b0*/  R2UR UR8, R4 ;  /* 0x00000000040872ca */ /* 0x000fe200000e0000 */
[----:B------:R-:W-:Y:S01]  /*174c0*/  ULDC.64 UR20, c[0x0][0x198] ;  /* 0x0000660000147ab9 */ /* 0x000fe20000000a00 */
[----:B------:R-:W-:Y:S01]  /*174d0*/  IMAD.U32 R4, R7, 0x20, R6 ;  /* 0x0000002007047824 */ /* 0x000fe200078e0006 */
[----:B------:R-:W-:Y:S01]  /*174e0*/  UIADD3 UR40, UP1, UR20, 0xf0, URZ ;  /* 0x000000f014287890 */ /* 0x000fe2000ff3e03f */
[----:B------:R-:W-:Y:S01]  /*174f0*/  LOP3.LUT R2, R2, R5, RZ, 0x3c, !PT ;  /* 0x0000000502027212 */ /* 0x000fe200078e3cff */
[----:B------:R-:W-:Y:S01]  /*17500*/  UIADD3 UR48, UP2, UR20, 0x1f0, URZ ;  /* 0x000001f014307890 */ /* 0x000fe2000ff5e03f */
[----:B------:R-:W-:Y:S01]  /*17510*/  IMAD.U32 R4, R9, 0x400, R4 ;  /* 0x0000040009047824 */ /* 0x000fe200078e0004 */
[----:B------:R-:W-:Y:S01]  /*17520*/  UIMAD UR11, UR18, UR11, UR7 ;  /* 0x0000000b120b72a4 */ /* 0x000fe2000f8e0207 */
[----:B------:R-:W-:Y:S01]  /*17530*/  SEL R3, R3, RZ, P1 ;  /* 0x000000ff03037207 */ /* 0x000fe20000800000 */
[----:B------:R-:W-:Y:S01]  /*17540*/  @UP0 ULDC UR20, c[0x0][0x4ac] ;  /* 0x00012b0000140ab9 */ /* 0x000fe20000000800 */
[----:B------:R-:W-:Y:S01]  /*17550*/  UIADD3.X UR41, URZ, UR21, URZ, UP1, !UPT ;  /* 0x000000153f297290 */ /* 0x000fe20008ffe43f */
[----:B------:R-:W-:Y:S01]  /*17560*/  R2UR UR50, R4 ;  /* 0x00000000043272ca */ /* 0x000fe200000e0000 */
[----:B------:R-:W-:Y:S01]  /*17570*/  UIADD3.X UR49, URZ, UR21, URZ, UP2, !UPT ;  /* 0x000000153f317290 */ /* 0x000fe200097fe43f */
[----:B------:R-:W-:Y:S01]  /*17580*/  @UP0 ULDC UR46, c[0x0][0x4ac] ;  /* 0x00012b00002e0ab9 */ /* 0x000fe20000000800 */
[----:B------:R-:W-:Y:S01]  /*17590*/  UIADD3 UR30, -UR9, URZ, URZ ;  /* 0x0000003f091e7290 */ /* 0x000fe2000fffe13f */
[----:B------:R-:W-:Y:S01]  /*175a0*/  ULDC UR22, c[0x0][0x4ec] ;  /* 0x00013b0000167ab9 */ /* 0x000fe20000000800 */
[----:B------:R-:W-:-:S02]  /*175b0*/  UIMAD.WIDE.U32 UR20, UR9, UR20, URZ ;  /* 0x00000014091472a5 */ /* 0x000fc4000f8e003f */
[----:B------:R-:W-:Y:S02]  /*175c0*/  UIADD3 UR52, -UR17, URZ, URZ ;  /* 0x0000003f11347290 */ /* 0x000fe4000fffe13f */
[----:B------:R-:W-:Y:S01]  /*175d0*/  UIMAD.WIDE.U32 UR46, UR17, UR46, URZ ;  /* 0x0000002e112e72a5 */ /* 0x000fe2000f8e003f */
[----:B------:R-:W-:Y:S01]  /*175e0*/  @UP0 ULDC UR26, c[0x0][0x4b0] ;  /* 0x00012c00001a0ab9 */ /* 0x000fe20000000800 */
[----:B------:R-:W-:Y:S02]  /*175f0*/  UIMAD UR19, UR19, UR14, UR22 ;  /* 0x0000000e131372a4 */ /* 0x000fe4000f8e0216 */
[----:B------:R-:W-:Y:S01]  /*17600*/  UIMAD UR11, UR11, UR14, UR22 ;  /* 0x0000000e0b0b72a4 */ /* 0x000fe2000f8e0216 */
[----:B------:R-:W-:Y:S02]  /*17610*/  @UP0 ULDC UR34, c[0x0][0x4b0] ;  /* 0x00012c0000220ab9 */ /* 0x000fe40000000800 */
[----:B------:R-:W-:Y:S01]  /*17620*/  UMOV UR22, UR9 ;  /* 0x0000000900167c82 */ /* 0x000fe20008000000 */
[----:B------:R-:W-:Y:S01]  /*17630*/  UIMAD UR30, UR10, UR30, UR6 ;  /* 0x0000001e0a1e72a4 */ /* 0x000fe2000f8e0206 */
[----:B------:R-:W-:Y:S01]  /*17640*/  R2UR UR6, R8 ;  /* 0x00000000080672ca */ /* 0x000fe200000e0000 */
[----:B------:R-:W-:Y:S01]  /*17650*/  UMOV UR14, UR17 ;  /* 0x00000011000e7c82 */ /* 0x000fe20008000000 */
[----:B------:R-:W-:Y:S01]  /*17660*/  UIMAD UR10, UR10, UR52, UR18 ;  /* 0x000000340a0a72a4 */ /* 0x000fe2000f8e0212 */
[----:B------:R-:W-:Y:S01]  /*17670*/  R2UR UR18, R10 ;  /* 0x000000000a1272ca */ /* 0x000fe200000e0000 */
[----:B------:R-:W-:Y:S01]  /*17680*/  @UP0 USHF.R.U32.HI UR22, URZ, UR26, UR21 ;  /* 0x0000001a3f160299 */ /* 0x000fe20008011615 */
[----:B------:R-:W-:Y:S01]  /*17690*/  R2UR UR26, R11 ;  /* 0x000000000b1a72ca */ /* 0x000fe200000e0000 */
[----:B------:R-:W-:Y:S01]  /*176a0*/  ULDC.64 UR12, c[0x0][0x4d0] ;  /* 0x00013400000c7ab9 */ /* 0x000fe20000000a00 */
[----:B------:R-:W-:Y:S01]  /*176b0*/  ULDC.64 UR44, c[0x0][0x4f0] ;  /* 0x00013c00002c7ab9 */ /* 0x000fe20000000a00 */
[----:B------:R-:W-:Y:S01]  /*176c0*/  @UP0 USHF.R.U32.HI UR14, URZ, UR34, UR47 ;  /* 0x000000223f0e0299 */ /* 0x000fe2000801162f */
[----:B------:R-:W-:Y:S01]  /*176d0*/  R2UR UR34, R14 ;  /* 0x000000000e2272ca */ /* 0x000fe200000e0000 */
[----:B------:R-:W-:Y:S01]  /*176e0*/  UIMAD UR20, UR30, UR12, UR44 ;  /* 0x0000000c1e1472a4 */ /* 0x000fe2000f8e022c */
[----:B------:R-:W-:Y:S01]  /*176f0*/  R2UR UR30, R13 ;  /* 0x000000000d1e72ca */ /* 0x000fe200000e0000 */
[----:B------:R-:W-:Y:S01]  /*17700*/  UIMAD UR12, UR10, UR12, UR44 ;  /* 0x0000000c0a0c72a4 */ /* 0x000fe2000f8e022c */
[----:B------:R-:W-:Y:S01]  /*17710*/  R2UR UR10, R17 ;  /* 0x00000000110a72ca */ /* 0x000fe200000e0000 */
[----:B------:R-:W-:-:S02]  /*17720*/  UIADD3 UR21, -UR22, URZ, URZ ;  /* 0x0000003f16157290 */ /* 0x000fc4000fffe13f */
[----:B------:R-:W-:Y:S02]  /*17730*/  UIADD3 UR44, -UR14, URZ, URZ ;  /* 0x0000003f0e2c7290 */ /* 0x000fe4000fffe13f */
[----:B------:R-:W-:Y:S02]  /*17740*/  UIMAD UR21, UR33, UR21, UR9 ;  /* 0x00000015211572a4 */ /* 0x000fe4000f8e0209 */
[----:B------:R-:W-:Y:S02]  /*17750*/  UIADD3 UR24, UR4, 0x1000, URZ ;  /* 0x0000100004187890 */ /* 0x000fe4000fffe03f */
[----:B------:R-:W-:Y:S02]  /*17760*/  UIMAD UR33, UR33, UR44, UR17 ;  /* 0x0000002c212172a4 */ /* 0x000fe4000f8e0211 */
[----:B------:R-:W-:Y:S02]  /*17770*/  UIADD3 UR28, UR4, 0x2000, URZ ;  /* 0x00002000041c7890 */ /* 0x000fe4000fffe03f */
[----:B------:R-:W-:-:S02]  /*17780*/  UIADD3 UR32, UR4, 0x3000, URZ ;  /* 0x0000300004207890 */ /* 0x000fc4000fffe03f */
[----:B------:R-:W-:Y:S02]  /*17790*/  UIADD3 UR16, UR16, 0x24000, URZ ;  /* 0x0002400010107890 */ /* 0x000fe4000fffe03f */
[----:B------:R-:W-:Y:S02]  /*177a0*/  UIMAD UR21, UR21, UR13, UR45 ;  /* 0x0000000d151572a4 */ /* 0x000fe4000f8e022d */
[----:B------:R-:W-:Y:S02]  /*177b0*/  UPRMT UR50, UR50, 0x5410, URZ ;  /* 0x0000541032327896 */ /* 0x000fe4000800003f */
[----:B------:R-:W-:Y:S02]  /*177c0*/  UIADD3 UR8, UR8, 0x24000, URZ ;  /* 0x0002400008087890 */ /* 0x000fe4000fffe03f */
[----:B------:R-:W-:Y:S01]  /*177d0*/  UIMAD UR13, UR33, UR13, UR45 ;  /* 0x0000000d210d72a4 */ /* 0x000fe2000f8e022d */
[----:B------:R-:W-:Y:S01]  /*177e0*/  UMOV UR42, 0x0 ;  /* 0x00000000002a7882 */ /* 0x000fe20000000000 */
[----:B------:R-:W-:Y:S01]  /*177f0*/  UMOV UR43, 0x10000000 ;  /* 0x10000000002b7882 */ /* 0x000fe20000000000 */
[----:B------:R-:W-:Y:S01]  /*17800*/  UMOV UR27, UR7 ;  /* 0x00000007001b7c82 */ /* 0x000fe20008000000 */
[----:B------:R-:W-:Y:S01]  /*17810*/  UMOV UR25, UR5 ;  /* 0x0000000500197c82 */ /* 0x000fe20008000000 */
[----:B------:R-:W-:Y:S01]  /*17820*/  UMOV UR31, UR7 ;  /* 0x00000007001f7c82 */ /* 0x000fe20008000000 */
[----:B------:R-:W-:Y:S01]  /*17830*/  UMOV UR29, UR5 ;  /* 0x00000005001d7c82 */ /* 0x000fe20008000000 */
[----:B------:R0:W-:Y:S01]  /*17840*/  UTMALDG.2D [UR4], [UR40], desc[UR42] ;  /* 0x00002a04280075b4 */ /* 0x0001e20008009000 */
[----:B------:R-:W-:Y:S01]  /*17850*/  UMOV UR35, UR7 ;  /* 0x0000000700237c82 */ /* 0x000fe20008000000 */
[----:B------:R-:W-:Y:S01]  /*17860*/  UMOV UR33, UR5 ;  /* 0x0000000500217c82 */ /* 0x000fe20008000000 */
[----:B------:R-:W-:Y:S01]  /*17870*/  UMOV UR17, UR5 ;  /* 0x0000000500117c82 */ /* 0x000fe20008000000 */
[----:B------:R-:W-:Y:S01]  /*17880*/  UMOV UR9, UR5 ;  /* 0x0000000500097c82 */ /* 0x000fe20008000000 */
[----:B------:R0:W-:Y:S01]  /*17890*/  UTMALDG.2D [UR24], [UR40], desc[UR42] ;  /* 0x00002a18280075b4 */ /* 0x0001e20008009000 */
[----:B------:R0:W-:Y:S01]  /*178a0*/  UTMALDG.2D [UR28], [UR40], desc[UR42] ;  /* 0x00002a1c280075b4 */ /* 0x0001e20008009000 */
[----:B------:R0:W-:Y:S01]  /*178b0*/  UTMALDG.2D [UR32], [UR40], desc[UR42] ;  /* 0x00002a20280075b4 */ /* 0x0001e20008009000 */
[----:B------:R0:W-:Y:S01]  /*178c0*/  UTMALDG.5D.IM2COL [UR16], [UR48], UR50 ;  /* 0x00000010300073b4 */ /* 0x0001e20008060032 */
[----:B------:R0:W-:Y:S02]  /*178d0*/  UTMALDG.5D.IM2COL [UR8], [UR48], UR50 ;  /* 0x00000008300073b4 */ /* 0x0001e40008060032 */
[----:B0-----:R-:W-:Y:S05]  /*178e0*/  @P3 BRA `(.L_x_529) ;  /* 0xfffffff400fc3947 */ /* 0x001fea000383ffff */
.L_x_525:
[----:B------:R-:W-:Y:S01]  /*178f0*/  UISETP.GE.U32.AND UP1, UPT, UR39, 0x9, UPT ;  /* 0x000000092700788c */ /* 0x000fe2000bf26070 */
[----:B------:R-:W-:-:S05]  /*17900*/  IMAD.MOV.U32 R0, RZ, RZ, 0x1 ;  /* 0x00000001ff007424 */ /* 0x000fca00078e00ff */
[----:B------:R-:W-:-:S05]  /*17910*/  PLOP3.LUT P0, PT, PT, PT, UP1, 0x80, 0x0 ;  /* 0x000000000000781c */ /* 0x000fca0003f0f018 */
[----:B------:R-:W-:-:S04]  /*17920*/  @UP1 UIMAD.WIDE.U32 UR4, UR39, 0x38e38e39, URZ ;  /* 0x38e38e39270418a5 */ /* 0x000fc8000f8e003f */
[----:B------:R-:W-:-:S04]  /*17930*/  @UP1 USHF.R.U32.HI UR4, URZ, 0x1, UR5 ;  /* 0x000000013f041899 */ /* 0x000fc80008011605 */
[----:B------:R-:W-:-:S04]  /*17940*/  @UP1 ULOP3.LUT UR4, UR4, 0x1, URZ, 0xc0, !UPT ;  /* 0x0000000104041892 */ /* 0x000fc8000f8ec03f */
[----:B------:R-:W-:-:S04]  /*17950*/  @UP1 UISETP.NE.U32.AND UP0, UPT, UR4, 0x1, UPT ;  /* 0x000000010400188c */ /* 0x000fc8000bf05070 */
[----:B------:R-:W-:-:S04]  /*17960*/  @UP1 UISETP.NE.U32.AND.EX UP0, UPT, URZ, URZ, UPT, UP0 ;  /* 0x0000003f3f00128c */ /* 0x000fc8000bf05100 */
[----:B------:R-:W-:-:S06]  /*17970*/  @UP1 USEL UR4, URZ, 0x1, !UP0 ;  /* 0x000000013f041887 */ /* 0x000fcc000c000000 */
[----:B------:R-:W-:Y:S01]  /*17980*/  @P0 IMAD.U32 R0, RZ, RZ, UR4 ;  /* 0x00000004ff000e24 */ /* 0x000fe2000f8e00ff */
[----:B------:R-:W-:Y:S05]  /*17990*/  WARPSYNC.ALL ;  /* 0x0000000000007948 */ /* 0x000fea0003800000 */
[----:B------:R-:W-:-:S13]  /*179a0*/  ELECT P0, URZ, PT ;  /* 0x00000000003f782f */ /* 0x000fda0003800000 */
[----:B------:R-:W-:Y:S05]  /*179b0*/  @!P0 EXIT ;  /* 0x000000000000894d */ /* 0x000fea0003800000 */
[----:B------:R-:W-:-:S04]  /*179c0*/  ULOP3.LUT UR15, UR15, 0x2, URZ, 0xfc, !UPT ;  /* 0x000000020f0f7892 */ /* 0x000fc8000f8efc3f */
[----:B------:R-:W-:-:S06]  /*179d0*/  UISETP.NE.AND UP0, UPT, UR15, 0x3, UPT ;  /* 0x000000030f00788c */ /* 0x000fcc000bf05270 */
[----:B------:R-:W-:-:S13]  /*179e0*/  PLOP3.LUT P0, PT, PT, PT, UP0, 0x80, 0x0 ;  /* 0x000000000000781c */ /* 0x000fda0003f0f008 */
[----:B------:R-:W-:Y:S05]  /*179f0*/  @!P0 BRA `(.L_x_530) ;  /* 0x0000000000048947 */ /* 0x000fea0003800000 */
[----:B------:R-:W-:Y:S01]  /*17a00*/  BPT.TRAP 0x1 ;  /* 0x000000040000795c */ /* 0x000fe20000300000 */
.L_x_530:
[----:B------:R-:W0:Y:S01]  /*17a10*/  S2UR UR7, SR_CgaCtaId ;  /* 0x00000000000779c3 */ /* 0x000e220000008800 */
[----:B------:R-:W-:Y:S01]  /*17a20*/  UIMAD.WIDE.U32 UR4, UR39, 0x38e38e39, URZ ;  /* 0x38e38e39270478a5 */ /* 0x000fe2000f8e003f */
[----:B------:R-:W-:Y:S01]  /*17a30*/  SHF.L.U32 R2, R0, 0x1f, RZ ;  /* 0x0000001f00027819 */ /* 0x000fe200000006ff */
[----:B------:R-:W-:Y:S02]  /*17a40*/  UMOV UR6, 0x400 ;  /* 0x0000040000067882 */ /* 0x000fe40000000000 */
[----:B------:R-:W-:-:S04]  /*17a50*/  USHF.R.U32.HI UR4, URZ, 0x1, UR5 ;  /* 0x000000013f047899 */ /* 0x000fc80008011605 */
[----:B------:R-:W-:Y:S02]  /*17a60*/  UIMAD UR39, UR4, -0x9, UR39 ;  /* 0xfffffff7042778a4 */ /* 0x000fe4000f8e0227 */
[----:B0-----:R-:W-:-:S04]  /*17a70*/  ULEA UR6, UR7, UR6, 0x18 ;  /* 0x0000000607067291 */ /* 0x001fc8000f8ec03f */
[----:B------:R-:W-:-:S04]  /*17a80*/  UIADD3 UR4, UR6, 0x36048, URZ ;  /* 0x0003604806047890 */ /* 0x000fc8000fffe03f */
[----:B------:R-:W-:-:S12]  /*17a90*/  ULEA UR5, UR39, UR4, 0x3 ;  /* 0x0000000427057291 */ /* 0x000fd8000f8e183f */
.L_x_531:
[----:B0-----:R-:W-:-:S04]  /*17aa0*/  IMAD.U32 R3, RZ, RZ, UR5 ;  /* 0x00000005ff037e24 */ /* 0x001fc8000f8e00ff */
[----:B------:R0:W1:Y:S03]  /*17ab0*/  SYNCS.PHASECHK.TRANS64.TRYWAIT P0, [R3+URZ], R2 ;  /* 0x00000002030075a7 */ /* 0x000066000800017f */
[----:B-1----:R-:W-:Y:S05]  /*17ac0*/  @!P0 NANOSLEEP.SYNCS 0x989680 ;  /* 0x009896800000895d */ /* 0x002fea0003900000 */
[----:B------:R-:W1:Y:S02]  /*17ad0*/  @!P0 SYNCS.PHASECHK.TRANS64 P0, [R3+URZ], R2 ;  /* 0x00000002030085a7 */ /* 0x000e64000800007f */
[----:B-1----:R-:W-:Y:S05]  /*17ae0*/  @!P0 BRA `(.L_x_531) ;  /* 0xfffffffc00ec8947 */ /* 0x002fea000383ffff */
[----:B------:R-:W-:-:S04]  /*17af0*/  UIADD3 UR39, UR39, 0x1, URZ ;  /* 0x0000000127277890 */ /* 0x000fc8000fffe03f */
[----:B------:R-:W-:-:S04]  /*17b00*/  UISETP.NE.AND UP0, UPT, UR39, 0x9, UPT ;  /* 0x000000092700788c */ /* 0x000fc8000bf05270 */
[----:B------:R-:W-:Y:S02]  /*17b10*/  USEL UR5, URZ, 0x1, UP0 ;  /* 0x000000013f057887 */ /* 0x000fe40008000000 */
[----:B------:R-:W-:-:S04]  /*17b20*/  USEL UR39, UR39, URZ, UP0 ;  /* 0x0000003f27277287 */ /* 0x000fc80008000000 */
[----:B0-----:R-:W-:Y:S01]  /*17b30*/  LOP3.LUT R2, R0, UR5, RZ, 0x3c, !PT ;  /* 0x0000000500027c12 */ /* 0x001fe2000f8e3cff */
[----:B------:R-:W-:-:S03]  /*17b40*/  ULEA UR6, UR39, UR4, 0x3 ;  /* 0x0000000427067291 */ /* 0x000fc6000f8e183f */
[----:B------:R-:W-:-:S09]  /*17b50*/  SHF.L.U32 R0, R2, 0x1f, RZ ;  /* 0x0000001f02007819 */ /* 0x000fd200000006ff */
.L_x_532:
        /* <DEDUP_REMOVED lines=9> */
[----:B------:R-:W-:Y:S01]  /*17bf0*/  LOP3.LUT R2, R2, UR5, RZ, 0x3c, !PT ;  /* 0x0000000502027c12 */ /* 0x000fe2000f8e3cff */
[----:B------:R-:W-:-:S03]  /*17c00*/  ULEA UR6, UR39, UR4, 0x3 ;  /* 0x0000000427067291 */ /* 0x000fc6000f8e183f */
[----:B0-----:R-:W-:-:S09]  /*17c10*/  SHF.L.U32 R0, R2, 0x1f, RZ ;  /* 0x0000001f02007819 */ /* 0x001fd200000006ff */
.L_x_533:
        /* <DEDUP_REMOVED lines=12> */
.L_x_534:
        /* <DEDUP_REMOVED lines=12> */
.L_x_535:
        /* <DEDUP_REMOVED lines=12> */
.L_x_536:
        /* <DEDUP_REMOVED lines=12> */
.L_x_537:
        /* <DEDUP_REMOVED lines=12> */
.L_x_538:
        /* <DEDUP_REMOVED lines=12> */
.L_x_539:
[----:B0-----:R-:W-:-:S04]  /*180a0*/  IMAD.U32 R3, RZ, RZ, UR39 ;  /* 0x00000027ff037e24 */ /* 0x001fc8000f8e00ff */
[----:B------:R0:W1:Y:S03]  /*180b0*/  SYNCS.PHASECHK.TRANS64.TRYWAIT P0, [R3+URZ], R0 ;  /* 0x00000000030075a7 */ /* 0x000066000800017f */
[----:B-1----:R-:W-:Y:S05]  /*180c0*/  @!P0 NANOSLEEP.SYNCS 0x989680 ;  /* 0x009896800000895d */ /* 0x002fea0003900000 */
[----:B------:R-:W1:Y:S02]  /*180d0*/  @!P0 SYNCS.PHASECHK.TRANS64 P0, [R3+URZ], R0 ;  /* 0x00000000030085a7 */ /* 0x000e64000800007f */
[----:B-1----:R-:W-:Y:S05]  /*180e0*/  @P0 EXIT ;  /* 0x000000000000094d */ /* 0x002fea0003800000 */
[----:B------:R-:W-:Y:S05]  /*180f0*/  BRA `(.L_x_539) ;  /* 0xfffffffc00e87947 */ /* 0x000fea000383ffff */
.L_x_540:
[----:B------:R-:W-:-:S00]  /*18100*/  BRA `(.L_x_540) ;  /* 0xfffffffc00fc7947 */ /* 0x000fc0000383ffff */
[----:B------:R-:W-:-:S00]  /*18110*/  NOP ;  /* 0x0000000000007918 */ /* 0x000fc00000000000 */
        /* <DEDUP_REMOVED lines=14> */
.L_x_541:


//--------------------- .nv.shared._ZN7cutlass13device_kernelINS_4conv6kernel13ConvUniversalINS1_16ConvProblemShapeILNS1_8OperatorE2ELi3EEENS1_10collective14CollectiveConvINS1_46MainloopSm90TmaGmmaWarpSpecializedImplicitGemmILS5_2ELi9ELi3EN4cute5tupleIJNSA_1CILi1EEESD_SD_EEENS1_36KernelImplicitTmaWarpSpecializedSm90ELi1EEENSB_IJNSC_ILi256EEENSB_IJNSC_ILi128EEEEEENSB_IJNSC_ILi32EEEEEEEEENS_10bfloat16_tESN_NSA_8TiledMMAINSA_8MMA_AtomIJNSA_4SM904GMMA28MMA_64x128x16_F32BF16BF16_SSILNSR_5MajorE1ELST_1ELNSR_7ScaleInE1ELSU_1EEEEEENSA_6LayoutISE_NSB_IJNSC_ILi0EEESY_SY_EEEEENSB_IJNSA_10UnderscoreES11_S11_EEEEENS7_6detail26Sm90ImplicitGemmTileTraitsINSA_13SM90_TMA_LOADENSA_14ComposedLayoutINSA_7SwizzleILi3ELi4ELi3EEENSA_18smem_ptr_flag_bitsILi16EEENSX_INSB_IJNSB_IJNSC_ILi64EEENSC_ILi4EEEEEENSB_IJNSC_ILi8EEES1D_EEENSB_IJSD_NSC_ILi9EEEEEEEEENSB_IJNSB_IJSD_NSC_ILi2048EEEEEENSB_IJS1C_NSC_ILi512EEEEEENSB_IJSY_NSC_ILi8192EEEEEEEEEEEEEvEENS15_INSA_20SM90_TMA_LOAD_IM2COLENS17_IS19_S1B_NSX_INSB_IJNSB_IJS1C_NSC_ILi2EEEEEES1G_S1I_EEENSB_IJS1L_S1N_NSB_IJSY_NSC_ILi4096EEEEEEEEEEEEEvEEEENS_8epilogue10collective6detail29Sm90TmaWarpSpecializedAdapterINS26_15DefaultEpilogueISN_NSB_IJlNSB_IJSD_lllEEESY_EEES2B_NS25_6thread17LinearCombinationISN_Li1EffLNS2C_9ScaleType4KindE0ELNS_15FloatRoundStyleE2ESN_EENS_4gemm15EpilogueDefaultEEEEEvvEEEEvNT_6ParamsE --------------------------
	.section	.nv.shared._ZN7cutlass13device_kernelINS_4conv6kernel13ConvUniversalINS1_16ConvProblemShapeILNS1_8OperatorE2ELi3EEENS1_10collective14CollectiveConvINS1_46MainloopSm90TmaGmmaWarpSpecializedImplicitGemmILS5_2ELi9ELi3EN4cute5tupleIJNSA_1CILi1EEESD_SD_EEENS1_36KernelImplicitTmaWarpSpecializedSm90ELi1EEENSB_IJNSC_ILi256EEENSB_IJNSC_ILi128EEEEEENSB_IJNSC_ILi32EEEEEEEEENS_10bfloat16_tESN_NSA_8TiledMMAINSA_8MMA_AtomIJNSA_4SM904GMMA28MMA_64x128x16_F32BF16BF16_SSILNSR_5MajorE1ELST_1ELNSR_7ScaleInE1ELSU_1EEEEEENSA_6LayoutISE_NSB_IJNSC_ILi0EEESY_SY_EEEEENSB_IJNSA_10UnderscoreES11_S11_EEEEENS7_6detail26Sm90ImplicitGemmTileTraitsINSA_13SM90_TMA_LOADENSA_14ComposedLayoutINSA_7SwizzleILi3ELi4ELi3EEENSA_18smem_ptr_flag_bitsILi16EEENSX_INSB_IJNSB_IJNSC_ILi64EEENSC_ILi4EEEEEENSB_IJNSC_ILi8EEES1D_EEENSB_IJSD_NSC_ILi9EEEEEEEEENSB_IJNSB_IJSD_NSC_ILi2048EEEEEENSB_IJS1C_NSC_ILi512EEEEEENSB_IJSY_NSC_ILi8192EEEEEEEEEEEEEvEENS15_INSA_20SM90_TMA_LOAD_IM2COLENS17_IS19_S1B_NSX_INSB_IJNSB_IJS1C_NSC_ILi2EEEEEES1G_S1I_EEENSB_IJS1L_S1N_NSB_IJSY_NSC_ILi4096EEEEEEEEEEEEEvEEEENS_8epilogue10collective6detail29Sm90TmaWarpSpecializedAdapterINS26_15DefaultEpilogueISN_NSB_IJlNSB_IJSD_lllEEESY_EEES2B_NS25_6thread17LinearCombinationISN_Li1EffLNS2C_9ScaleType4KindE0ELNS_15FloatRoundStyleE2ESN_EENS_4gemm15EpilogueDefaultEEEEEvvEEEEvNT_6ParamsE,"aw",@nobits
	.sectionflags	@""
	.align	16
	.zero		1024


//--------------------- .nv.shared.reserved.0     --------------------------
	.section	.nv.shared.reserved.0,"aw",@nobits
	.weak		__nv_reservedSMEM_offset_0_alias
	.size		__nv_reservedSMEM_offset_0_alias, 0, 0
	.other		__nv_reservedSMEM_offset_0_alias,@"STO_CUDA_RESERVED_SHARED STV_DEFAULT"
__nv_reservedSMEM_offset_0_alias:
	.zero		0


//--------------------- .nv.global                --------------------------
	.section	.nv.global,"aw",@nobits
.nv.global:
	.type		_ZN39_INTERNAL_35447c87_4_k_cu_2b1a0384_27864cute1_E,@object
	.size		_ZN39_INTERNAL_35447c87_4_k_cu_2b1a0384_27864cute1_E,(_ZN39_INTERNAL_35447c87_4_k_cu_2b1a0384_27864cuda3std3__45__cpo6cbeginE - _ZN39_INTERNAL_35447c87_4_k_cu_2b1a0384_27864cute1_E)
_ZN39_INTERNAL_35447c87_4_k_cu_2b1a0384_27864cute1_E:
	.zero		1
	.type		_ZN39_INTERNAL_35447c87_4_k_cu_2b1a0384_27864cuda3std3__45__cpo6cbeginE,@object
	.size		_ZN39_INTERNAL_35447c87_4_k_cu_2b1a0384_27864cuda3std3__45__cpo6cbeginE,(_ZN39_INTERNAL_35447c87_4_k_cu_2b1a0384_27864cuda3std3__48in_placeE - _ZN39_INTERNAL_35447c87_4_k_cu_2b1a0384_27864cuda3std3__45__cpo6cbeginE)
_ZN39_INTERNAL_35447c87_4_k_cu_2b1a0384_27864cuda3std3__45__cpo6cbeginE:
	.zero		1
	.type		_ZN39_INTERNAL_35447c87_4_k_cu_2b1a0384_27864cuda3std3__48in_placeE,@object
	.size		_ZN39_INTERNAL_35447c87_4_k_cu_2b1a0384_27864cuda3std3__48in_placeE,(_ZN39_INTERNAL_35447c87_4_k_cu_2b1a0384_27864cuda3std6ranges3__45__cpo9iter_moveE - _ZN39_INTERNAL_35447c87_4_k_cu_2b1a0384_27864cuda3std3__48in_placeE)
_ZN39_INTERNAL_35447c87_4_k_cu_2b1a0384_27864cuda3std3__48in_placeE:
	.zero		1
	.type		_ZN39_INTERNAL_35447c87_4_k_cu_2b1a0384_27864cuda3std6ranges3__45__cpo9iter_moveE,@object
	.size		_ZN39_INTERNAL_35447c87_4_k_cu_2b1a0384_27864cuda3std6ranges3__45__cpo9iter_moveE,(_ZN39_INTERNAL_35447c87_4_k_cu_2b1a0384_27864cuda3std3__45__cpo5beginE - _ZN39_INTERNAL_35447c87_4_k_cu_2b1a0384_27864cuda3std6ranges3__45__cpo9iter_moveE)
_ZN39_INTERNAL_35447c87_4_k_cu_2b1a0384_27864cuda3std6ranges3__45__cpo9iter_moveE:
	.zero		1
	.type		_ZN39_INTERNAL_35447c87_4_k_cu_2b1a0384_27864cuda3std3__45__cpo5beginE,@object
	.size		_ZN39_INTERNAL_35447c87_4_k_cu_2b1a0384_27864cuda3std3__45__cpo5beginE,(_ZN39_INTERNAL_35447c87_4_k_cu_2b1a0384_27864cuda3std3__441_GLOBAL__N__35447c87_4_k_cu_2b1a0384_27866ignoreE - _ZN39_INTERNAL_35447c87_4_k_cu_2b1a0384_27864cuda3std3__45__cpo5beginE)
_ZN39_INTERNAL_35447c87_4_k_cu_2b1a0384_27864cuda3std3__45__cpo5beginE:
	.zero		1
	.type		_ZN39_INTERNAL_35447c87_4_k_cu_2b1a0384_27864cuda3std3__441_GLOBAL__N__35447c87_4_k_cu_2b1a0384_27866ignoreE,@object
	.size		_ZN39_INTERNAL_35447c87_4_k_cu_2b1a0384_27864cuda3std3__441_GLOBAL__N__35447c87_4_k_cu_2b1a0384_27866ignoreE,(_ZN39_INTERNAL_35447c87_4_k_cu_2b1a0384_27864cute7productE - _ZN39_INTERNAL_35447c87_4_k_cu_2b1a0384_27864cuda3std3__441_GLOBAL__N__35447c87_4_k_cu_2b1a0384_27866ignoreE)
_ZN39_INTERNAL_35447c87_4_k_cu_2b1a0384_27864cuda3std3__441_GLOBAL__N__35447c87_4_k_cu_2b1a0384_27866ignoreE:
	.zero		1
	.type		_ZN39_INTERNAL_35447c87_4_k_cu_2b1a0384_27864cute7productE,@object
	.size		_ZN39_INTERNAL_35447c87_4_k_cu_2b1a0384_27864cute7productE,(_ZN39_INTERNAL_35447c87_4_k_cu_2b1a0384_27864cuda3std3__45__cpo3endE - _ZN39_INTERNAL_35447c87_4_k_cu_2b1a0384_27864cute7productE)
_ZN39_INTERNAL_35447c87_4_k_cu_2b1a0384_27864cute7productE:
	.zero		1
	.type		_ZN39_INTERNAL_35447c87_4_k_cu_2b1a0384_27864cuda3std3__45__cpo3endE,@object
	.size		_ZN39_INTERNAL_35447c87_4_k_cu_2b1a0384_27864cuda3std3__45__cpo3endE,(_ZN39_INTERNAL_35447c87_4_k_cu_2b1a0384_27864cuda3std3__419piecewise_constructE - _ZN39_INTERNAL_35447c87_4_k_cu_2b1a0384_27864cuda3std3__45__cpo3endE)
_ZN39_INTERNAL_35447c87_4_k_cu_2b1a0384_27864cuda3std3__45__cpo3endE:
	.zero		1
	.type		_ZN39_INTERNAL_35447c87_4_k_cu_2b1a0384_27864cuda3std3__419piecewise_constructE,@object
	.size		_ZN39_INTERNAL_35447c87_4_k_cu_2b1a0384_27864cuda3std3__419piecewise_constructE,(_ZN39_INTERNAL_35447c87_4_k_cu_2b1a0384_27864cuda3std3__45__cpo4cendE - _ZN39_INTERNAL_35447c87_4_k_cu_2b1a0384_27864cuda3std3__419piecewise_constructE)
_ZN39_INTERNAL_35447c87_4_k_cu_2b1a0384_27864cuda3std3__419piecewise_constructE:
	.zero		1
	.type		_ZN39_INTERNAL_35447c87_4_k_cu_2b1a0384_27864cuda3std3__45__cpo4cendE,@object
	.size		_ZN39_INTERNAL_35447c87_4_k_cu_2b1a0384_27864cuda3std3__45__cpo4cendE,(_ZN39_INTERNAL_35447c87_4_k_cu_2b1a0384_27864cuda3std6ranges3__45__cpo4swapE - _ZN39_INTERNAL_35447c87_4_k_cu_2b1a0384_27864cuda3std3__45__cpo4cendE)
_ZN39_INTERNAL_35447c87_4_k_cu_2b1a0384_27864cuda3std3__45__cpo4cendE:
	.zero		1
	.type		_ZN39_INTERNAL_35447c87_4_k_cu_2b1a0384_27864cuda3std6ranges3__45__cpo4swapE,@object
	.size		_ZN39_INTERNAL_35447c87_4_k_cu_2b1a0384_27864cuda3std6ranges3__45__cpo4swapE,(.L_7 - _ZN39_INTERNAL_35447c87_4_k_cu_2b1a0384_27864cuda3std6ranges3__45__cpo4swapE)
_ZN39_INTERNAL_35447c87_4_k_cu_2b1a0384_27864cuda3std6ranges3__45__cpo4swapE:
	.zero		1
.L_7:


//--------------------- .nv.constant0._ZN7cutlass13device_kernelINS_4conv6kernel13ConvUniversalINS1_16ConvProblemShapeILNS1_8OperatorE2ELi3EEENS1_10collective14CollectiveConvINS1_46MainloopSm90TmaGmmaWarpSpecializedImplicitGemmILS5_2ELi9ELi3EN4cute5tupleIJNSA_1CILi1EEESD_SD_EEENS1_36KernelImplicitTmaWarpSpecializedSm90ELi1EEENSB_IJNSC_ILi256EEENSB_IJNSC_ILi128EEEEEENSB_IJNSC_ILi32EEEEEEEEENS_10bfloat16_tESN_NSA_8TiledMMAINSA_8MMA_AtomIJNSA_4SM904GMMA28MMA_64x128x16_F32BF16BF16_SSILNSR_5MajorE1ELST_1ELNSR_7ScaleInE1ELSU_1EEEEEENSA_6LayoutISE_NSB_IJNSC_ILi0EEESY_SY_EEEEENSB_IJNSA_10UnderscoreES11_S11_EEEEENS7_6detail26Sm90ImplicitGemmTileTraitsINSA_13SM90_TMA_LOADENSA_14ComposedLayoutINSA_7SwizzleILi3ELi4ELi3EEENSA_18smem_ptr_flag_bitsILi16EEENSX_INSB_IJNSB_IJNSC_ILi64EEENSC_ILi4EEEEEENSB_IJNSC_ILi8EEES1D_EEENSB_IJSD_NSC_ILi9EEEEEEEEENSB_IJNSB_IJSD_NSC_ILi2048EEEEEENSB_IJS1C_NSC_ILi512EEEEEENSB_IJSY_NSC_ILi8192EEEEEEEEEEEEEvEENS15_INSA_20SM90_TMA_LOAD_IM2COLENS17_IS19_S1B_NSX_INSB_IJNSB_IJS1C_NSC_ILi2EEEEEES1G_S1I_EEENSB_IJS1L_S1N_NSB_IJSY_NSC_ILi4096EEEEEEEEEEEEEvEEEENS_8epilogue10collective6detail29Sm90TmaWarpSpecializedAdapterINS26_15DefaultEpilogueISN_NSB_IJlNSB_IJSD_lllEEESY_EEES2B_NS25_6thread17LinearCombinationISN_Li1EffLNS2C_9ScaleType4KindE0ELNS_15FloatRoundStyleE2ESN_EENS_4gemm15EpilogueDefaultEEEEEvvEEEEvNT_6ParamsE --------------------------
	.section	.nv.constant0._ZN7cutlass13device_kernelINS_4conv6kernel13ConvUniversalINS1_16ConvProblemShapeILNS1_8OperatorE2ELi3EEENS1_10collective14CollectiveConvINS1_46MainloopSm90TmaGmmaWarpSpecializedImplicitGemmILS5_2ELi9ELi3EN4cute5tupleIJNSA_1CILi1EEESD_SD_EEENS1_36KernelImplicitTmaWarpSpecializedSm90ELi1EEENSB_IJNSC_ILi256EEENSB_IJNSC_ILi128EEEEEENSB_IJNSC_ILi32EEEEEEEEENS_10bfloat16_tESN_NSA_8TiledMMAINSA_8MMA_AtomIJNSA_4SM904GMMA28MMA_64x128x16_F32BF16BF16_SSILNSR_5MajorE1ELST_1ELNSR_7ScaleInE1ELSU_1EEEEEENSA_6LayoutISE_NSB_IJNSC_ILi0EEESY_SY_EEEEENSB_IJNSA_10UnderscoreES11_S11_EEEEENS7_6detail26Sm90ImplicitGemmTileTraitsINSA_13SM90_TMA_LOADENSA_14ComposedLayoutINSA_7SwizzleILi3ELi4ELi3EEENSA_18smem_ptr_flag_bitsILi16EEENSX_INSB_IJNSB_IJNSC_ILi64EEENSC_ILi4EEEEEENSB_IJNSC_ILi8EEES1D_EEENSB_IJSD_NSC_ILi9EEEEEEEEENSB_IJNSB_IJSD_NSC_ILi2048EEEEEENSB_IJS1C_NSC_ILi512EEEEEENSB_IJSY_NSC_ILi8192EEEEEEEEEEEEEvEENS15_INSA_20SM90_TMA_LOAD_IM2COLENS17_IS19_S1B_NSX_INSB_IJNSB_IJS1C_NSC_ILi2EEEEEES1G_S1I_EEENSB_IJS1L_S1N_NSB_IJSY_NSC_ILi4096EEEEEEEEEEEEEvEEEENS_8epilogue10collective6detail29Sm90TmaWarpSpecializedAdapterINS26_15DefaultEpilogueISN_NSB_IJlNSB_IJSD_lllEEESY_EEES2B_NS25_6thread17LinearCombinationISN_Li1EffLNS2C_9ScaleType4KindE0ELNS_15FloatRoundStyleE2ESN_EENS_4gemm15EpilogueDefaultEEEEEvvEEEEvNT_6ParamsE,"a",@progbits
	.sectionflags	@""
	.align	4
.nv.constant0._ZN7cutlass13device_kernelINS_4conv6kernel13ConvUniversalINS1_16ConvProblemShapeILNS1_8OperatorE2ELi3EEENS1_10collective14CollectiveConvINS1_46MainloopSm90TmaGmmaWarpSpecializedImplicitGemmILS5_2ELi9ELi3EN4cute5tupleIJNSA_1CILi1EEESD_SD_EEENS1_36KernelImplicitTmaWarpSpecializedSm90ELi1EEENSB_IJNSC_ILi256EEENSB_IJNSC_ILi128EEEEEENSB_IJNSC_ILi32EEEEEEEEENS_10bfloat16_tESN_NSA_8TiledMMAINSA_8MMA_AtomIJNSA_4SM904GMMA28MMA_64x128x16_F32BF16BF16_SSILNSR_5MajorE1ELST_1ELNSR_7ScaleInE1ELSU_1EEEEEENSA_6LayoutISE_NSB_IJNSC_ILi0EEESY_SY_EEEEENSB_IJNSA_10UnderscoreES11_S11_EEEEENS7_6detail26Sm90ImplicitGemmTileTraitsINSA_13SM90_TMA_LOADENSA_14ComposedLayoutINSA_7SwizzleILi3ELi4ELi3EEENSA_18smem_ptr_flag_bitsILi16EEENSX_INSB_IJNSB_IJNSC_ILi64EEENSC_ILi4EEEEEENSB_IJNSC_ILi8EEES1D_EEENSB_IJSD_NSC_ILi9EEEEEEEEENSB_IJNSB_IJSD_NSC_ILi2048EEEEEENSB_IJS1C_NSC_ILi512EEEEEENSB_IJSY_NSC_ILi8192EEEEEEEEEEEEEvEENS15_INSA_20SM90_TMA_LOAD_IM2COLENS17_IS19_S1B_NSX_INSB_IJNSB_IJS1C_NSC_ILi2EEEEEES1G_S1I_EEENSB_IJS1L_S1N_NSB_IJSY_NSC_ILi4096EEEEEEEEEEEEEvEEEENS_8epilogue10collective6detail29Sm90TmaWarpSpecializedAdapterINS26_15DefaultEpilogueISN_NSB_IJlNSB_IJSD_lllEEESY_EEES2B_NS25_6thread17LinearCombinationISN_Li1EffLNS2C_9ScaleType4KindE0ELNS_15FloatRoundStyleE2ESN_EENS_4gemm15EpilogueDefaultEEEEEvvEEEEvNT_6ParamsE:
	.zero		1664


//--------------------- SYMBOLS --------------------------

	.type		.nv.reservedSmem.offset0,@object
	.size		.nv.reservedSmem.offset0,0x4
